def matmul_kernel(
    a_ptr,
    b_ptr,
    c_ptr,
    M,
    N,
    K,
    stride_am,
    stride_ak,
    stride_bk,
    stride_bn,
    stride_cm,
    stride_cn,
    BLOCK_M: tl.constexpr,
    BLOCK_N: tl.constexpr,
    BLOCK_K: tl.constexpr,
    GROUP_M: tl.constexpr,
):
    pid = tl.program_id(axis=0)
    num_pid_m = tl.cdiv(M, BLOCK_M)
    num_pid_n = tl.cdiv(N, BLOCK_N)
    num_pid_in_group = GROUP_M * num_pid_n
    group_id = pid // num_pid_in_group
    first_pid_m = group_id * GROUP_M
    group_size_m = min(num_pid_m - first_pid_m, GROUP_M)
    pid_m = first_pid_m + ((pid % num_pid_in_group) % group_size_m)
    pid_n = (pid % num_pid_in_group) // group_size_m

    offs_am = (pid_m * BLOCK_M + tl.arange(0, BLOCK_M)) % M
    offs_bn = (pid_n * BLOCK_N + tl.arange(0, BLOCK_N)) % N
    offs_k = tl.arange(0, BLOCK_K)
    a_ptrs = a_ptr + offs_am[:, None] * stride_am + offs_k[None, :] * stride_ak
    b_ptrs = b_ptr + offs_k[:, None] * stride_bk + offs_bn[None, :] * stride_bn

    acc = tl.zeros((BLOCK_M, BLOCK_N), dtype=tl.float32)
    for kk in range(0, tl.cdiv(K, BLOCK_K)):
        a = tl.load(a_ptrs, mask=offs_k[None, :] < K - kk * BLOCK_K, other=0.0)
        b = tl.load(b_ptrs, mask=offs_k[:, None] < K - kk * BLOCK_K, other=0.0)
        acc = tl.dot(a, b, acc)
        a_ptrs += BLOCK_K * stride_ak
        b_ptrs += BLOCK_K * stride_bk

    c = acc.to(c_ptr.dtype.element_ty)
    offs_cm = pid_m * BLOCK_M + tl.arange(0, BLOCK_M)
    offs_cn = pid_n * BLOCK_N + tl.arange(0, BLOCK_N)
    c_ptrs = c_ptr + offs_cm[:, None] * stride_cm + offs_cn[None, :] * stride_cn
    mask = (offs_cm[:, None] < M) & (offs_cn[None, :] < N)
    tl.store(c_ptrs, c, mask=mask)

# config = {"BLOCK_K": 64, "BLOCK_M": 256, "BLOCK_N": 64, "GROUP_M": 8, "arch": "sm_100", "dtype": "bf16", "num_ctas": 4, "num_stages": 3, "num_warps": 4}
# arch = sm_100


// ===== COMPILED SASS (sm_100a) =====

	.target	sm_100a

	.elftype	@"ET_EXEC"


//--------------------- .note.nv.tkinfo           --------------------------
	.section	.note.nv.tkinfo,"",@"SHT_NOTE"
	.sectionflags	@"SHF_NOTE_NV_TKINFO"
	.tkinfo
        /*0018*/ 	.word	0x00000081
        /*0030*/ 	.string	""
        /*0030*/ 	.string	"ptxas-blackwell"
        /*0030*/ 	.string	"Cuda compilation tools, release 12.9, V12.9.86"
        /*0030*/ 	.string	"Build cuda_12.9.r12.9/compiler.36037853_0"
        /*0030*/ 	.string	"-v  -suppress-debug-info  -lineinfo  -arch sm_100a "



//--------------------- .note.nv.cuver            --------------------------
	.section	.note.nv.cuver,"",@"SHT_NOTE"
	.sectionflags	@"SHF_NOTE_NV_CUVER"
        /*0018*/ 	.short	0x0001
        /*001a*/ 	.short	0x0064
        /*001c*/ 	.short	0x0001
        /*001e*/ 	.short	0x0000
        /*0020*/ 	.short	0x0001
        /*0022*/ 	.short	0x0000


//--------------------- .nv.info                  --------------------------
	.section	.nv.info,"",@"SHT_CUDA_INFO"
	.align	4


	//----- nvinfo : EIATTR_REGCOUNT
	.align		4
        /*0000*/ 	.byte	0x04, 0x2f
        /*0002*/ 	.short	(.L_4 - .L_3)
	.align		4
.L_3:
        /*0004*/ 	.word	index@(matmul_kernel)
        /*0008*/ 	.word	0x000000fe


	//----- nvinfo : EIATTR_FRAME_SIZE
	.align		4
.L_4:
        /*000c*/ 	.byte	0x04, 0x11
        /*000e*/ 	.short	(.L_6 - .L_5)
	.align		4
.L_5:
        /*0010*/ 	.word	index@($__internal_2_$__cuda_sm10x_tcgen05_guardrail_trap_unallocated_columns_being_dealloced)
        /*0014*/ 	.word	0x00000000


	//----- nvinfo : EIATTR_FRAME_SIZE
	.align		4
.L_6:
        /*0018*/ 	.byte	0x04, 0x11
        /*001a*/ 	.short	(.L_8 - .L_7)
	.align		4
.L_7:
        /*001c*/ 	.word	index@($__internal_1_$__cuda_sm10x_tcgen05_guardrail_trap_phase_invalid_during_alloc)
        /*0020*/ 	.word	0x00000000


	//----- nvinfo : EIATTR_FRAME_SIZE
	.align		4
.L_8:
        /*0024*/ 	.byte	0x04, 0x11
        /*0026*/ 	.short	(.L_10 - .L_9)
	.align		4
.L_9:
        /*0028*/ 	.word	index@($__internal_0_$__cuda_sm10x_tcgen05_guardrail_trap_col_being_dealloced_not_returned_by_alloc)
        /*002c*/ 	.word	0x00000000


	//----- nvinfo : EIATTR_FRAME_SIZE
	.align		4
.L_10:
        /*0030*/ 	.byte	0x04, 0x11
        /*0032*/ 	.short	(.L_12 - .L_11)
	.align		4
.L_11:
        /*0034*/ 	.word	index@(matmul_kernel)
        /*0038*/ 	.word	0x00000000


	//----- nvinfo : EIATTR_MIN_STACK_SIZE
	.align		4
.L_12:
        /*003c*/ 	.byte	0x04, 0x12
        /*003e*/ 	.short	(.L_14 - .L_13)
	.align		4
.L_13:
        /*0040*/ 	.word	index@(matmul_kernel)
        /*0044*/ 	.word	0x00000000
.L_14:


//--------------------- .nv.info.matmul_kernel    --------------------------
	.section	.nv.info.matmul_kernel,"",@"SHT_CUDA_INFO"
	.sectionflags	@""
	.align	4


	//----- nvinfo : EIATTR_CUDA_API_VERSION
	.align		4
        /*0000*/ 	.byte	0x04, 0x37
        /*0002*/ 	.short	(.L_16 - .L_15)
.L_15:
        /*0004*/ 	.word	0x00000081


	//----- nvinfo : EIATTR_KPARAM_INFO
	.align		4
.L_16:
        /*0008*/ 	.byte	0x04, 0x17
        /*000a*/ 	.short	(.L_18 - .L_17)
.L_17:
        /*000c*/ 	.word	0x00000000
        /*0010*/ 	.short	0x000d
        /*0012*/ 	.short	0x0048
        /*0014*/ 	.byte	0x00, 0xf4, 0x21, 0x00


	//----- nvinfo : EIATTR_KPARAM_INFO
	.align		4
.L_18:
        /*0018*/ 	.byte	0x04, 0x17
        /*001a*/ 	.short	(.L_20 - .L_19)
.L_19:
        /*001c*/ 	.word	0x00000000
        /*0020*/ 	.short	0x000c
        /*0022*/ 	.short	0x0040
        /*0024*/ 	.byte	0x00, 0xf4, 0x21, 0x00


	//----- nvinfo : EIATTR_KPARAM_INFO
	.align		4
.L_20:
        /*0028*/ 	.byte	0x04, 0x17
        /*002a*/ 	.short	(.L_22 - .L_21)
.L_21:
        /*002c*/ 	.word	0x00000000
        /*0030*/ 	.short	0x000b
        /*0032*/ 	.short	0x0038
        /*0034*/ 	.byte	0x00, 0xf0, 0x11, 0x00


	//----- nvinfo : EIATTR_KPARAM_INFO
	.align		4
.L_22:
        /*0038*/ 	.byte	0x04, 0x17
        /*003a*/ 	.short	(.L_24 - .L_23)
.L_23:
        /*003c*/ 	.word	0x00000000
        /*0040*/ 	.short	0x000a
        /*0042*/ 	.short	0x0034
        /*0044*/ 	.byte	0x00, 0xf0, 0x11, 0x00


	//----- nvinfo : EIATTR_KPARAM_INFO
	.align		4
.L_24:
        /*0048*/ 	.byte	0x04, 0x17
        /*004a*/ 	.short	(.L_26 - .L_25)
.L_25:
        /*004c*/ 	.word	0x00000000
        /*0050*/ 	.short	0x0009
        /*0052*/ 	.short	0x0030
        /*0054*/ 	.byte	0x00, 0xf0, 0x11, 0x00


	//----- nvinfo : EIATTR_KPARAM_INFO
	.align		4
.L_26:
        /*0058*/ 	.byte	0x04, 0x17
        /*005a*/ 	.short	(.L_28 - .L_27)
.L_27:
        /*005c*/ 	.word	0x00000000
        /*0060*/ 	.short	0x0008
        /*0062*/ 	.short	0x002c
        /*0064*/ 	.byte	0x00, 0xf0, 0x11, 0x00


	//----- nvinfo : EIATTR_KPARAM_INFO
	.align		4
.L_28:
        /*0068*/ 	.byte	0x04, 0x17
        /*006a*/ 	.short	(.L_30 - .L_29)
.L_29:
        /*006c*/ 	.word	0x00000000
        /*0070*/ 	.short	0x0007
        /*0072*/ 	.short	0x0028
        /*0074*/ 	.byte	0x00, 0xf0, 0x11, 0x00


	//----- nvinfo : EIATTR_KPARAM_INFO
	.align		4
.L_30:
        /*0078*/ 	.byte	0x04, 0x17
        /*007a*/ 	.short	(.L_32 - .L_31)
.L_31:
        /*007c*/ 	.word	0x00000000
        /*0080*/ 	.short	0x0006
        /*0082*/ 	.short	0x0024
        /*0084*/ 	.byte	0x00, 0xf0, 0x11, 0x00


	//----- nvinfo : EIATTR_KPARAM_INFO
	.align		4
.L_32:
        /*0088*/ 	.byte	0x04, 0x17
        /*008a*/ 	.short	(.L_34 - .L_33)
.L_33:
        /*008c*/ 	.word	0x00000000
        /*0090*/ 	.short	0x0005
        /*0092*/ 	.short	0x0020
        /*0094*/ 	.byte	0x00, 0xf0, 0x11, 0x00


	//----- nvinfo : EIATTR_KPARAM_INFO
	.align		4
.L_34:
        /*0098*/ 	.byte	0x04, 0x17
        /*009a*/ 	.short	(.L_36 - .L_35)
.L_35:
        /*009c*/ 	.word	0x00000000
        /*00a0*/ 	.short	0x0004
        /*00a2*/ 	.short	0x001c
        /*00a4*/ 	.byte	0x00, 0xf0, 0x11, 0x00


	//----- nvinfo : EIATTR_KPARAM_INFO
	.align		4
.L_36:
        /*00a8*/ 	.byte	0x04, 0x17
        /*00aa*/ 	.short	(.L_38 - .L_37)
.L_37:
        /*00ac*/ 	.word	0x00000000
        /*00b0*/ 	.short	0x0003
        /*00b2*/ 	.short	0x0018
        /*00b4*/ 	.byte	0x00, 0xf0, 0x11, 0x00


	//----- nvinfo : EIATTR_KPARAM_INFO
	.align		4
.L_38:
        /*00b8*/ 	.byte	0x04, 0x17
        /*00ba*/ 	.short	(.L_40 - .L_39)
.L_39:
        /*00bc*/ 	.word	0x00000000
        /*00c0*/ 	.short	0x0002
        /*00c2*/ 	.short	0x0010
        /*00c4*/ 	.byte	0x00, 0xf4, 0x21, 0x00


	//----- nvinfo : EIATTR_KPARAM_INFO
	.align		4
.L_40:
        /*00c8*/ 	.byte	0x04, 0x17
        /*00ca*/ 	.short	(.L_42 - .L_41)
.L_41:
        /*00cc*/ 	.word	0x00000000
        /*00d0*/ 	.short	0x0001
        /*00d2*/ 	.short	0x0008
        /*00d4*/ 	.byte	0x00, 0xf4, 0x21, 0x00


	//----- nvinfo : EIATTR_KPARAM_INFO
	.align		4
.L_42:
        /*00d8*/ 	.byte	0x04, 0x17
        /*00da*/ 	.short	(.L_44 - .L_43)
.L_43:
        /*00dc*/ 	.word	0x00000000
        /*00e0*/ 	.short	0x0000
        /*00e2*/ 	.short	0x0000
        /*00e4*/ 	.byte	0x00, 0xf4, 0x21, 0x00


	//----- nvinfo : EIATTR_EXPLICIT_CLUSTER
	.align		4
.L_44:
        /*00e8*/ 	.byte	0x01, 0x3e
	.zero		2


	//----- nvinfo : EIATTR_CTA_PER_CLUSTER
	.align		4
        /*00ec*/ 	.byte	0x04, 0x3d
        /*00ee*/ 	.short	(.L_46 - .L_45)
.L_45:
        /*00f0*/ 	.word	0x00000004
        /*00f4*/ 	.word	0x00000001
        /*00f8*/ 	.word	0x00000001


	//----- nvinfo : EIATTR_AT_ENTRY_FRAGMENTS
	.align		4
.L_46:
        /*00fc*/ 	.byte	0x04, 0x4f
        /*00fe*/ 	.short	(.L_48 - .L_47)


	//   ....[0]....
.L_47:
        /*0100*/ 	.word	0x00000004


	//----- nvinfo : EIATTR_RESERVED_SMEM_USED
	.align		4
.L_48:
        /*0104*/ 	.byte	0x01, 0x41
	.zero		2


	//----- nvinfo : EIATTR_SPARSE_MMA_MASK
	.align		4
        /*0108*/ 	.byte	0x03, 0x50
        /*010a*/ 	.short	0x0000


	//----- nvinfo : EIATTR_TCGEN05_1CTA_USED
	.align		4
        /*010c*/ 	.byte	0x01, 0x51
	.zero		2


	//----- nvinfo : EIATTR_MAXREG_COUNT
	.align		4
        /*0110*/ 	.byte	0x03, 0x1b
        /*0112*/ 	.short	0x00ff


	//----- nvinfo : EIATTR_NUM_BARRIERS
	.align		4
        /*0114*/ 	.byte	0x02, 0x4c
        /*0116*/ 	.byte	0x01
	.zero		1


	//----- nvinfo : EIATTR_INT_WARP_WIDE_INSTR_OFFSETS
	.align		4
        /*0118*/ 	.byte	0x04, 0x31
        /*011a*/ 	.short	(.L_50 - .L_49)


	//   ....[0]....
.L_49:
        /*011c*/ 	.word	0x00002550


	//   ....[1]....
        /*0120*/ 	.word	0x00002560


	//   ....[2]....
        /*0124*/ 	.word	0x00003e20


	//   ....[3]....
        /*0128*/ 	.word	0x00007320


	//   ....[4]....
        /*012c*/ 	.word	0x00007370


	//----- nvinfo : EIATTR_COOP_GROUP_MASK_REGIDS
	.align		4
.L_50:
        /*0130*/ 	.byte	0x04, 0x29
        /*0132*/ 	.short	(.L_52 - .L_51)


	//   ....[0]....
.L_51:
        /*0134*/ 	.word	0xffffffff


	//   ....[1]....
        /*0138*/ 	.word	0xffffffff


	//   ....[2]....
        /*013c*/ 	.word	0xffffffff


	//   ....[3]....
        /*0140*/ 	.word	0xffffffff


	//----- nvinfo : EIATTR_COOP_GROUP_INSTR_OFFSETS
	.align		4
.L_52:
        /*0144*/ 	.byte	0x04, 0x28
        /*0146*/ 	.short	(.L_54 - .L_53)


	//   ....[0]....
.L_53:
        /*0148*/ 	.word	0x00000070


	//   ....[1]....
        /*014c*/ 	.word	0x00000330


	//   ....[2]....
        /*0150*/ 	.word	0x000071b0


	//   ....[3]....
        /*0154*/ 	.word	0x00007420


	//----- nvinfo : EIATTR_VRC_CTA_INIT_COUNT
	.align		4
.L_54:
        /*0158*/ 	.byte	0x02, 0x4a
        /*015a*/ 	.byte	0x80
	.zero		1


	//----- nvinfo : EIATTR_MBARRIER_INSTR_OFFSETS
	.align		4
        /*015c*/ 	.byte	0x04, 0x39
        /*015e*/ 	.short	(.L_56 - .L_55)


	//   ....[0]....
.L_55:
        /*0160*/ 	.word	0x00002680
        /*0164*/ 	.word	0x000000ff
        /*0168*/ 	.word	0x00000000
        /*016c*/ 	.short	0x0100
        /*016e*/ 	.byte	0x0b
	.zero		1


	//   ....[1]....
        /*0170*/ 	.word	0x00003e60
        /*0174*/ 	.word	0x000000ff
        /*0178*/ 	.word	0x00008008
        /*017c*/ 	.short	0x0100
        /*017e*/ 	.byte	0x09
	.zero		1


	//   ....[2]....
        /*0180*/ 	.word	0x00004e90
        /*0184*/ 	.word	0x000000ff
        /*0188*/ 	.word	0x00000000
        /*018c*/ 	.short	0x010a
        /*018e*/ 	.byte	0x0b
	.zero		1


	//   ....[3]....
        /*0190*/ 	.word	0x00006330
        /*0194*/ 	.word	0x000000ff
        /*0198*/ 	.word	0x00000000
        /*019c*/ 	.short	0x010a
        /*019e*/ 	.byte	0x0b
	.zero		1


	//   ....[4]....
        /*01a0*/ 	.word	0x00006430
        /*01a4*/ 	.word	0x000000ff
        /*01a8*/ 	.word	0x00008000
        /*01ac*/ 	.short	0x0108
        /*01ae*/ 	.byte	0x09
	.zero		1


	//   ....[5]....
        /*01b0*/ 	.word	0x000064f0
        /*01b4*/ 	.word	0x000000ff
        /*01b8*/ 	.word	0x00008008
        /*01bc*/ 	.short	0x0108
        /*01be*/ 	.byte	0x09
	.zero		1


	//   ....[6]....
        /*01c0*/ 	.word	0x00007440
        /*01c4*/ 	.word	0x000000ff
        /*01c8*/ 	.word	0x00000000
        /*01cc*/ 	.short	0x010a
        /*01ce*/ 	.byte	0x0b
	.zero		1


	//   ....[7]....
        /*01d0*/ 	.word	0x00007470
        /*01d4*/ 	.word	0x000000ff
        /*01d8*/ 	.word	0x00000000
        /*01dc*/ 	.short	0x010a
        /*01de*/ 	.byte	0x0b
	.zero		1


	//----- nvinfo : EIATTR_NUM_MBARRIERS
	.align		4
.L_56:
        /*01e0*/ 	.byte	0x03, 0x38
        /*01e2*/ 	.short	0x0002


	//----- nvinfo : EIATTR_EXIT_INSTR_OFFSETS
	.align		4
        /*01e4*/ 	.byte	0x04, 0x1c
        /*01e6*/ 	.short	(.L_58 - .L_57)


	//   ....[0]....
.L_57:
        /*01e8*/ 	.word	0x00007430


	//----- nvinfo : EIATTR_REQNTID
	.align		4
.L_58:
        /*01ec*/ 	.byte	0x04, 0x10
        /*01ee*/ 	.short	(.L_60 - .L_59)
.L_59:
        /*01f0*/ 	.word	0x00000080
        /*01f4*/ 	.word	0x00000001
        /*01f8*/ 	.word	0x00000001


	//----- nvinfo : EIATTR_CRS_STACK_SIZE
	.align		4
.L_60:
        /*01fc*/ 	.byte	0x04, 0x1e
        /*01fe*/ 	.short	(.L_62 - .L_61)
.L_61:
        /*0200*/ 	.word	0x00000000


	//----- nvinfo : EIATTR_CBANK_PARAM_SIZE
	.align		4
.L_62:
        /*0204*/ 	.byte	0x03, 0x19
        /*0206*/ 	.short	0x0050


	//----- nvinfo : EIATTR_PARAM_CBANK
	.align		4
        /*0208*/ 	.byte	0x04, 0x0a
        /*020a*/ 	.short	(.L_64 - .L_63)
	.align		4
.L_63:
        /*020c*/ 	.word	index@(.nv.constant0.matmul_kernel)
        /*0210*/ 	.short	0x0380
        /*0212*/ 	.short	0x0050


	//----- nvinfo : EIATTR_SW_WAR
	.align		4
.L_64:
        /*0214*/ 	.byte	0x04, 0x36
        /*0216*/ 	.short	(.L_66 - .L_65)
.L_65:
        /*0218*/ 	.word	0x00000008
.L_66:


//--------------------- .nv.compat                --------------------------
	.section	.nv.compat,"",@"SHT_CUDA_COMPAT_INFO"
	.align	4
        /*0000*/ 	.byte	0x02, 0x02, 0x02, 0x00, 0x02, 0x05, 0x05, 0x00, 0x02, 0x03, 0x00, 0x00, 0x02, 0x06, 0x01, 0x00


//--------------------- .nv.callgraph             --------------------------
	.section	.nv.callgraph,"",@"SHT_CUDA_CALLGRAPH"
	.align	4
	.sectionentsize	8
	.align		4
        /*0000*/ 	.word	0x00000000
	.align		4
        /*0004*/ 	.word	0xffffffff
	.align		4
        /*0008*/ 	.word	0x00000000
	.align		4
        /*000c*/ 	.word	0xfffffffe
	.align		4
        /*0010*/ 	.word	0x00000000
	.align		4
        /*0014*/ 	.word	0xfffffffd
	.align		4
        /*0018*/ 	.word	0x00000000
	.align		4
        /*001c*/ 	.word	0xfffffffc


//--------------------- .text.matmul_kernel       --------------------------
	.section	.text.matmul_kernel,"ax",@progbits
	.align	128
        .global         matmul_kernel
        .type           matmul_kernel,@function
        .size           matmul_kernel,(.L_x_20 - matmul_kernel)
        .other          matmul_kernel,@"STO_CUDA_ENTRY STV_DEFAULT"
matmul_kernel:
.text.matmul_kernel:
[----:B------:R-:W0:Y:S01]  /*0000*/  LDC R1, c[0x0][0x37c] ;  /* 0x0000df00ff017b82 */ /* 0x000e220000000800 */
[----:B------:R-:W1:Y:S01]  /*0010*/  S2R R0, SR_TID.X ;  /* 0x0000000000007919 */ /* 0x000e620000002100 */
[----:B------:R-:W2:Y:S01]  /*0020*/  LDCU.64 UR20, c[0x0][0x358] ;  /* 0x00006b00ff1477ac */ /* 0x000ea20008000a00 */
[----:B-1----:R-:W-:-:S13]  /*0030*/  ISETP.GE.U32.AND P0, PT, R0, 0x20, PT ;  /* 0x000000200000780c */ /* 0x002fda0003f06070 */
[----:B------:R-:W-:Y:S02]  /*0040*/  VOTEU.ANY UP0, P0 ;  /* 0x0000000000ff7886 */ /* 0x000fe40000000100 */
[----:B0-2---:R-:W-:Y:S05]  /*0050*/  BRA.U UP0, `(.L_x_0) ;  /* 0x0000000100b87547 */ /* 0x005fea000b800000 */
[----:B------:R-:W0:Y:S01]  /*0060*/  S2UR UR6, SR_CgaCtaId ;  /* 0x00000000000679c3 */ /* 0x000e220000008800 */
[----:B------:R-:W-:Y:S01]  /*0070*/  NOP ;  /* 0x0000000000007918 */ /* 0x000fe20000000000 */
[----:B------:R-:W-:Y:S02]  /*0080*/  UMOV UR4, 0x40 ;  /* 0x0000004000047882 */ /* 0x000fe40000000000 */
[----:B0-----:R-:W-:-:S09]  /*0090*/  ULEA UR4, UR6, UR4, 0x18 ;  /* 0x0000000406047291 */ /* 0x001fd2000f8ec0ff */
[----:B------:R-:W0:Y:S01]  /*00a0*/  LDS.U8 R2, [UR4] ;  /* 0x00000004ff027984 */ /* 0x000e220008000000 */
[----:B------:R-:W-:Y:S02]  /*00b0*/  UMOV UR4, 0x400 ;  /* 0x0000040000047882 */ /* 0x000fe40000000000 */
[----:B------:R-:W-:Y:S01]  /*00c0*/  ULEA UR4, UR6, UR4, 0x18 ;  /* 0x0000000406047291 */ /* 0x000fe2000f8ec0ff */
[----:B0-----:R-:W-:-:S13]  /*00d0*/  ISETP.NE.AND P0, PT, R2, RZ, PT ;  /* 0x000000ff0200720c */ /* 0x001fda0003f05270 */
[----:B------:R-:W-:Y:S05]  /*00e0*/  @P0 BRA `(.L_x_1) ;  /* 0x00000000007c0947 */ /* 0x000fea0003800000 */
[----:B------:R-:W-:-:S13]  /*00f0*/  ELECT P0, URZ, PT ;  /* 0x0000000000ff782f */ /* 0x000fda0003800000 */
[----:B------:R-:W-:Y:S05]  /*0100*/  @!P0 BRA `(.L_x_2) ;  /* 0x0000000000848947 */ /* 0x000fea0003800000 */
[----:B------:R-:W-:Y:S01]  /*0110*/  UMOV UR5, 0x2 ;  /* 0x0000000200057882 */ /* 0x000fe20000000000 */
[----:B------:R-:W-:Y:S02]  /*0120*/  IMAD.MOV.U32 R5, RZ, RZ, 0x1 ;  /* 0x00000001ff057424 */ /* 0x000fe400078e00ff */
[----:B------:R-:W-:Y:S02]  /*0130*/  IMAD.MOV.U32 R3, RZ, RZ, 0x3 ;  /* 0x00000003ff037424 */ /* 0x000fe400078e00ff */
[----:B------:R-:W-:Y:S04]  /*0140*/  DEPBAR.LE SB0, 0x36 ;  /* 0x00008d800000791a */ /* 0x000fe80000000000 */
[----:B------:R-:W0:Y:S02]  /*0150*/  UTCATOMSWS.FIND_AND_SET.ALIGN UP1, UR5, UR5 ;  /* 0x00000005000575e3 */ /* 0x000e240008020800 */
[----:B0-----:R-:W-:-:S04]  /*0160*/  PLOP3.LUT P0, PT, PT, PT, UP1, 0x80, 0x8 ;  /* 0x000000000008781c */ /* 0x001fc80003f0f018 */
[----:B------:R-:W-:-:S04]  /*0170*/  SEL R2, RZ, 0xffffffff, !P0 ;  /* 0xffffffffff027807 */ /* 0x000fc80004000000 */
[----:B------:R-:W-:Y:S01]  /*0180*/  ISETP.NE.AND P0, PT, R2, RZ, PT ;  /* 0x000000ff0200720c */ /* 0x000fe20003f05270 */
[----:B------:R-:W-:-:S12]  /*0190*/  IMAD.U32 R2, RZ, RZ, UR5 ;  /* 0x00000005ff027e24 */ /* 0x000fd8000f8e00ff */
[----:B------:R-:W-:Y:S05]  /*01a0*/  @P0 BRA `(.L_x_3) ;  /* 0x0000000000240947 */ /* 0x000fea0003800000 */
.L_x_4:
[----:B------:R-:W-:Y:S05]  /*01b0*/  NANOSLEEP 0x64 ;  /* 0x000000640000795d */ /* 0x000fea0003800000 */
[----:B------:R-:W-:-:S05]  /*01c0*/  UMOV UR5, 0x2 ;  /* 0x0000000200057882 */ /* 0x000fca0000000000 */
[----:B------:R-:W-:Y:S04]  /*01d0*/  DEPBAR.LE SB0, 0x36 ;  /* 0x00008d800000791a */ /* 0x000fe80000000000 */
[----:B------:R-:W0:Y:S02]  /*01e0*/  UTCATOMSWS.FIND_AND_SET.ALIGN UP1, UR5, UR5 ;  /* 0x00000005000575e3 */ /* 0x000e240008020800 */
[----:B0-----:R-:W-:-:S04]  /*01f0*/  PLOP3.LUT P0, PT, PT, PT, UP1, 0x80, 0x8 ;  /* 0x000000000008781c */ /* 0x001fc80003f0f018 */
[----:B------:R-:W-:-:S04]  /*0200*/  SEL R2, RZ, 0xffffffff, !P0 ;  /* 0xffffffffff027807 */ /* 0x000fc80004000000 */
[----:B------:R-:W-:Y:S01]  /*0210*/  ISETP.NE.AND P0, PT, R2, RZ, PT ;  /* 0x000000ff0200720c */ /* 0x000fe20003f05270 */
[----:B------:R-:W-:-:S12]  /*0220*/  IMAD.U32 R2, RZ, RZ, UR5 ;  /* 0x00000005ff027e24 */ /* 0x000fd8000f8e00ff */
[----:B------:R-:W-:Y:S05]  /*0230*/  @!P0 BRA `(.L_x_4) ;  /* 0xfffffffc00dc8947 */ /* 0x000fea000383ffff */
.L_x_3:
[C---:B------:R-:W-:Y:S01]  /*0240*/  VIADD R4, R2.reuse, 0x10 ;  /* 0x0000001002047836 */ /* 0x040fe20000000000 */
[----:B------:R-:W-:Y:S01]  /*0250*/  UMOV UR5, 0x50 ;  /* 0x0000005000057882 */ /* 0x000fe20000000000 */
[----:B------:R-:W-:Y:S01]  /*0260*/  SHF.L.U32 R3, R3, R2, RZ ;  /* 0x0000000203037219 */ /* 0x000fe200000006ff */
[----:B------:R-:W-:Y:S01]  /*0270*/  ULEA UR5, UR6, UR5, 0x18 ;  /* 0x0000000506057291 */ /* 0x000fe2000f8ec0ff */
[----:B------:R-:W-:Y:S01]  /*0280*/  IMAD.SHL.U32 R2, R2, 0x20, RZ ;  /* 0x0000002002027824 */ /* 0x000fe200078e00ff */
[----:B------:R-:W-:-:S04]  /*0290*/  SHF.L.U32 R4, R5, R4, RZ ;  /* 0x0000000405047219 */ /* 0x000fc800000006ff */
[----:B------:R-:W-:-:S05]  /*02a0*/  LOP3.LUT R3, R4, R3, RZ, 0xfc, !PT ;  /* 0x0000000304037212 */ /* 0x000fca00078efcff */
[----:B------:R0:W-:Y:S04]  /*02b0*/  ATOMS.OR RZ, [UR5], R3 ;  /* 0x00000003ffff798c */ /* 0x0001e8000b000005 */
[----:B------:R0:W-:Y:S01]  /*02c0*/  STS [UR4], R2 ;  /* 0x00000002ff007988 */ /* 0x0001e20008000804 */
[----:B------:R-:W-:Y:S05]  /*02d0*/  BRA `(.L_x_2) ;  /* 0x0000000000107947 */ /* 0x000fea0003800000 */
.L_x_1:
[----:B------:R-:W-:-:S05]  /*02e0*/  IMAD.MOV.U32 R2, RZ, RZ, -0x1 ;  /* 0xffffffffff027424 */ /* 0x000fca00078e00ff */
[----:B------:R0:W-:Y:S02]  /*02f0*/  STS [UR4], R2 ;  /* 0x00000002ff007988 */ /* 0x0001e40008000804 */
[----:B0-----:R-:W-:-:S07]  /*0300*/  MOV R2, 0x320 ;  /* 0x0000032000027802 */ /* 0x001fce0000000f00 */
[----:B------:R-:W-:Y:S05]  /*0310*/  CALL.REL.NOINC `($__internal_1_$__cuda_sm10x_tcgen05_guardrail_trap_phase_invalid_during_alloc) ;  /* 0x00000070006c7944 */ /* 0x000fea0003c00000 */
.L_x_2:
[----:B------:R-:W-:Y:S05]  /*0320*/  WARPSYNC.ALL ;  /* 0x0000000000007948 */ /* 0x000fea0003800000 */
[----:B------:R-:W-:Y:S01]  /*0330*/  NOP ;  /* 0x0000000000007918 */ /* 0x000fe20000000000 */
.L_x_0:
[----:B------:R-:W1:Y:S08]  /*0340*/  LDC.64 R46, c[0x0][0x398] ;  /* 0x0000e600ff2e7b82 */ /* 0x000e700000000a00 */
[----:B------:R-:W2:Y:S02]  /*0350*/  S2UR UR5, SR_CgaSize ;  /* 0x00000000000579c3 */ /* 0x000ea40000008a00 */
[----:B--2---:R-:W-:-:S12]  /*0360*/  UIMAD UR5, UR5, -0xa0, URZ ;  /* 0xffffff60050578a4 */ /* 0x004fd8000f8e02ff */
[----:B------:R-:W2:Y:S01]  /*0370*/  LDCU UR5, c[0x0][UR5+0x2b0] ;  /* 0x00005600050577ac */ /* 0x000ea20008000800 */
[----:B------:R-:W-:Y:S02]  /*0380*/  SHF.R.U32.HI R175, RZ, 0x6, R0 ;  /* 0x00000006ffaf7819 */ /* 0x000fe40000011600 */
[C---:B------:R-:W-:Y:S01]  /*0390*/  LEA.HI R173, R0.reuse, 0xe, RZ, 0x1a ;  /* 0x0000000e00ad7811 */ /* 0x040fe200078fd0ff */
[----:B------:R-:W-:Y:S01]  /*03a0*/  UMOV UR9, 0x400 ;  /* 0x0000040000097882 */ /* 0x000fe20000000000 */
[----:B------:R-:W-:Y:S01]  /*03b0*/  SGXT.U32 R175, R175, 0x1 ;  /* 0x00000001afaf781a */ /* 0x000fe20000000000 */
[----:B------:R-:W-:Y:S01]  /*03c0*/  UMOV UR6, 0x1 ;  /* 0x0000000100067882 */ /* 0x000fe20000000000 */
[----:B------:R-:W3:Y:S01]  /*03d0*/  S2UR UR4, SR_CTAID.X ;  /* 0x00000000000479c3 */ /* 0x000ee20000002500 */
[C---:B------:R-:W-:Y:S01]  /*03e0*/  LEA.HI R169, R0.reuse, 0x2e, RZ, 0x1a ;  /* 0x0000002e00a97811 */ /* 0x040fe200078fd0ff */
[----:B------:R-:W4:Y:S01]  /*03f0*/  LDCU.128 UR12, c[0x0][0x380] ;  /* 0x00007000ff0c77ac */ /* 0x000f220008000c00 */
[----:B------:R-:W-:-:S02]  /*0400*/  LOP3.LUT R117, R0, 0x3f, RZ, 0xc0, !PT ;  /* 0x0000003f00757812 */ /* 0x000fc400078ec0ff */
[C---:B------:R-:W-:Y:S02]  /*0410*/  LEA.HI R171, R0.reuse, 0x1e, RZ, 0x1a ;  /* 0x0000001e00ab7811 */ /* 0x040fe400078fd0ff */
[----:B------:R-:W-:Y:S01]  /*0420*/  LEA.HI R167, R0, 0x3e, RZ, 0x1a ;  /* 0x0000003e00a77811 */ /* 0x000fe200078fd0ff */
[----:B------:R-:W5:Y:S01]  /*0430*/  LDC.64 R164, c[0x0][0x3a8] ;  /* 0x0000ea00ffa47b82 */ /* 0x000f620000000a00 */
[----:B------:R-:W-:Y:S02]  /*0440*/  SHF.R.U32.HI R132, RZ, 0x5, R0 ;  /* 0x00000005ff847819 */ /* 0x000fe40000011600 */
[----:B------:R-:W-:Y:S02]  /*0450*/  PRMT R142, RZ, 0x7610, R142 ;  /* 0x00007610ff8e7816 */ /* 0x000fe4000000008e */
[C---:B------:R-:W-:Y:S02]  /*0460*/  LOP3.LUT R179, R175.reuse, 0x8, RZ, 0xfc, !PT ;  /* 0x00000008afb37812 */ /* 0x040fe400078efcff */
[----:B------:R-:W-:Y:S01]  /*0470*/  LOP3.LUT R181, R175, 0xa, RZ, 0xfc, !PT ;  /* 0x0000000aafb57812 */ /* 0x000fe200078efcff */
[----:B01----:R-:W-:Y:S01]  /*0480*/  VIADD R2, R47, 0x3f ;  /* 0x0000003f2f027836 */ /* 0x003fe20000000000 */
[----:B------:R-:W-:Y:S01]  /*0490*/  IABS R14, R46 ;  /* 0x0000002e000e7213 */ /* 0x000fe20000000000 */
[----:B------:R-:W0:Y:S03]  /*04a0*/  LDC.64 R88, c[0x0][0x3a0] ;  /* 0x0000e800ff587b82 */ /* 0x000e260000000a00 */
[----:B------:R-:W-:-:S02]  /*04b0*/  SHF.R.S32.HI R3, RZ, 0x1f, R2 ;  /* 0x0000001fff037819 */ /* 0x000fc40000011402 */
[----:B---3--:R-:W-:Y:S02]  /*04c0*/  I2FP.F32.U32 R6, UR4 ;  /* 0x0000000400067c45 */ /* 0x008fe40008201000 */
[----:B------:R-:W-:-:S03]  /*04d0*/  LEA.HI R3, R3, R2, RZ, 0x6 ;  /* 0x0000000203037211 */ /* 0x000fc600078f30ff */
[----:B--2---:R-:W-:Y:S01]  /*04e0*/  FMUL R6, R6, UR5 ;  /* 0x0000000506067c20 */ /* 0x004fe20008400000 */
[----:B------:R-:W-:Y:S01]  /*04f0*/  SHF.R.S32.HI R3, RZ, 0x6, R3 ;  /* 0x00000006ff037819 */ /* 0x000fe20000011403 */
[----:B------:R-:W1:Y:S02]  /*0500*/  S2UR UR5, SR_CgaCtaId ;  /* 0x00000000000579c3 */ /* 0x000e640000008800 */
[----:B------:R-:W2:Y:S02]  /*0510*/  F2I.U32.TRUNC.NTZ R7, R6 ;  /* 0x0000000600077305 */ /* 0x000ea4000020f000 */
[----:B------:R-:W-:-:S05]  /*0520*/  IMAD.SHL.U32 R4, R3, 0x8, RZ ;  /* 0x0000000803047824 */ /* 0x000fca00078e00ff */
[----:B------:R-:W-:Y:S01]  /*0530*/  IABS R9, R4 ;  /* 0x0000000400097213 */ /* 0x000fe20000000000 */
[----:B0-----:R-:W-:-:S03]  /*0540*/  VIADD R178, R88, 0x3f ;  /* 0x0000003f58b27836 */ /* 0x001fc60000000000 */
[----:B------:R-:W0:Y:S01]  /*0550*/  I2F.RP R5, R9 ;  /* 0x0000000900057306 */ /* 0x000e220000209400 */
[----:B--2---:R-:W-:Y:S01]  /*0560*/  IABS R10, R7 ;  /* 0x00000007000a7213 */ /* 0x004fe20000000000 */
[----:B-1----:R-:W-:Y:S02]  /*0570*/  USHF.L.U32 UR4, UR5, 0x6, URZ ;  /* 0x0000000605047899 */ /* 0x002fe400080006ff */
[----:B------:R-:W-:-:S04]  /*0580*/  ULEA UR9, UR5, UR9, 0x18 ;  /* 0x0000000905097291 */ /* 0x000fc8000f8ec0ff */
[----:B0-----:R-:W0:Y:S01]  /*0590*/  MUFU.RCP R5, R5 ;  /* 0x0000000500057308 */ /* 0x001e220000001000 */
[----:B------:R-:W-:Y:S02]  /*05a0*/  ULOP3.LUT UR4, UR4, 0xc0, URZ, 0xc0, !UPT ;  /* 0x000000c004047892 */ /* 0x000fe4000f8ec0ff */
[----:B------:R-:W-:Y:S01]  /*05b0*/  UIADD3 UR11, UPT, UPT, UR9, 0x8000, URZ ;  /* 0x00008000090b7890 */ /* 0x000fe2000fffe0ff */
[----:B0-----:R-:W-:Y:S01]  /*05c0*/  VIADD R2, R5, 0xffffffe ;  /* 0x0ffffffe05027836 */ /* 0x001fe20000000000 */
[----:B------:R-:W-:-:S03]  /*05d0*/  IABS R5, R4 ;  /* 0x0000000400057213 */ /* 0x000fc60000000000 */
[----:B------:R0:W1:Y:S02]  /*05e0*/  F2I.FTZ.U32.TRUNC.NTZ R3, R2 ;  /* 0x0000000200037305 */ /* 0x000064000021f000 */
[----:B0-----:R-:W-:Y:S02]  /*05f0*/  IMAD.MOV.U32 R2, RZ, RZ, RZ ;  /* 0x000000ffff027224 */ /* 0x001fe400078e00ff */
[----:B-1----:R-:W-:-:S04]  /*0600*/  IMAD.MOV R8, RZ, RZ, -R3 ;  /* 0x000000ffff087224 */ /* 0x002fc800078e0a03 */
[----:B------:R-:W-:Y:S02]  /*0610*/  IMAD R11, R8, R9, RZ ;  /* 0x00000009080b7224 */ /* 0x000fe400078e02ff */
[----:B------:R-:W-:Y:S02]  /*0620*/  IMAD.MOV.U32 R8, RZ, RZ, R10 ;  /* 0x000000ffff087224 */ /* 0x000fe400078e000a */
[----:B------:R-:W-:-:S04]  /*0630*/  IMAD.HI.U32 R3, R3, R11, R2 ;  /* 0x0000000b03037227 */ /* 0x000fc800078e0002 */
[----:B------:R-:W-:Y:S02]  /*0640*/  IMAD.MOV R2, RZ, RZ, -R5 ;  /* 0x000000ffff027224 */ /* 0x000fe400078e0a05 */
[----:B------:R-:W-:-:S04]  /*0650*/  IMAD.HI.U32 R3, R3, R8, RZ ;  /* 0x0000000803037227 */ /* 0x000fc800078e00ff */
[----:B------:R-:W-:Y:S01]  /*0660*/  IMAD R2, R3, R2, R8 ;  /* 0x0000000203027224 */ /* 0x000fe200078e0208 */
[----:B------:R-:W-:Y:S04]  /*0670*/  BAR.SYNC.DEFER_BLOCKING 0x0 ;  /* 0x0000000000007b1d */ /* 0x000fe80000010000 */
[----:B------:R-:W-:-:S13]  /*0680*/  ISETP.GT.U32.AND P1, PT, R9, R2, PT ;  /* 0x000000020900720c */ /* 0x000fda0003f24070 */
[----:B------:R-:W-:Y:S02]  /*0690*/  @!P1 IMAD.IADD R2, R2, 0x1, -R9 ;  /* 0x0000000102029824 */ /* 0x000fe400078e0a09 */
[----:B------:R-:W-:Y:S01]  /*06a0*/  @!P1 VIADD R3, R3, 0x1 ;  /* 0x0000000103039836 */ /* 0x000fe20000000000 */
[----:B------:R-:W-:Y:S02]  /*06b0*/  ISETP.NE.AND P1, PT, R4, RZ, PT ;  /* 0x000000ff0400720c */ /* 0x000fe40003f25270 */
[----:B------:R-:W-:Y:S02]  /*06c0*/  ISETP.GE.U32.AND P0, PT, R2, R9, PT ;  /* 0x000000090200720c */ /* 0x000fe40003f06070 */
[----:B------:R-:W-:-:S04]  /*06d0*/  LOP3.LUT R2, R7, R4, RZ, 0x3c, !PT ;  /* 0x0000000407027212 */ /* 0x000fc800078e3cff */
[----:B------:R-:W-:Y:S01]  /*06e0*/  ISETP.GE.AND P2, PT, R2, RZ, PT ;  /* 0x000000ff0200720c */ /* 0x000fe20003f46270 */
[----:B------:R-:W-:-:S06]  /*06f0*/  VIADD R2, R46, 0xff ;  /* 0x000000ff2e027836 */ /* 0x000fcc0000000000 */
[----:B------:R-:W-:-:S04]  /*0700*/  @P0 VIADD R3, R3, 0x1 ;  /* 0x0000000103030836 */ /* 0x000fc80000000000 */
[----:B------:R-:W-:Y:S01]  /*0710*/  IMAD.MOV.U32 R6, RZ, RZ, R3 ;  /* 0x000000ffff067224 */ /* 0x000fe200078e0003 */
[----:B------:R-:W-:-:S03]  /*0720*/  SHF.R.S32.HI R3, RZ, 0x1f, R2 ;  /* 0x0000001fff037819 */ /* 0x000fc60000011402 */
[----:B------:R-:W-:Y:S01]  /*0730*/  @!P2 IMAD.MOV R6, RZ, RZ, -R6 ;  /* 0x000000ffff06a224 */ /* 0x000fe200078e0a06 */
[----:B------:R-:W-:Y:S02]  /*0740*/  @!P1 LOP3.LUT R6, RZ, R4, RZ, 0x33, !PT ;  /* 0x00000004ff069212 */ /* 0x000fe400078e33ff */
[----:B------:R-:W-:Y:S02]  /*0750*/  LEA.HI R3, R3, R2, RZ, 0x8 ;  /* 0x0000000203037211 */ /* 0x000fe400078f40ff */
[----:B------:R-:W-:Y:S01]  /*0760*/  IABS R2, R47 ;  /* 0x0000002f00027213 */ /* 0x000fe20000000000 */
[----:B------:R-:W-:Y:S02]  /*0770*/  IMAD.SHL.U32 R12, R6, 0x8, RZ ;  /* 0x00000008060c7824 */ /* 0x000fe400078e00ff */
[----:B------:R-:W-:Y:S01]  /*0780*/  IMAD.MOV R6, RZ, RZ, -R6 ;  /* 0x000000ffff067224 */ /* 0x000fe200078e0a06 */
[----:B------:R-:W0:Y:S02]  /*0790*/  I2F.RP R8, R2 ;  /* 0x0000000200087306 */ /* 0x000e240000209400 */
[----:B------:R-:W-:Y:S01]  /*07a0*/  LEA.HI.SX32 R3, R3, -R12, 0x18 ;  /* 0x8000000c03037211 */ /* 0x000fe200078fc2ff */
[----:B------:R-:W-:-:S02]  /*07b0*/  IMAD R9, R4, R6, R7 ;  /* 0x0000000604097224 */ /* 0x000fc400078e0207 */
[----:B------:R-:W-:Y:S01]  /*07c0*/  IMAD.MOV.U32 R4, RZ, RZ, RZ ;  /* 0x000000ffff047224 */ /* 0x000fe200078e00ff */
[----:B------:R-:W-:Y:S02]  /*07d0*/  VIMNMX R16, PT, PT, R3, 0x8, PT ;  /* 0x0000000803107848 */ /* 0x000fe40003fe0100 */
[----:B------:R-:W-:Y:S02]  /*07e0*/  IABS R6, R9 ;  /* 0x0000000900067213 */ /* 0x000fe40000000000 */
[-C--:B------:R-:W-:Y:S02]  /*07f0*/  IABS R10, R16.reuse ;  /* 0x00000010000a7213 */ /* 0x080fe40000000000 */
[----:B------:R-:W-:Y:S02]  /*0800*/  IABS R7, R16 ;  /* 0x0000001000077213 */ /* 0x000fe40000000000 */
[----:B------:R-:W1:Y:S08]  /*0810*/  I2F.RP R3, R10 ;  /* 0x0000000a00037306 */ /* 0x000e700000209400 */
[----:B0-----:R-:W-:Y:S08]  /*0820*/  MUFU.RCP R8, R8 ;  /* 0x0000000800087308 */ /* 0x001ff00000001000 */
[----:B-1----:R-:W0:Y:S02]  /*0830*/  MUFU.RCP R3, R3 ;  /* 0x0000000300037308 */ /* 0x002e240000001000 */
[----:B0-----:R-:W-:-:S06]  /*0840*/  VIADD R5, R3, 0xffffffe ;  /* 0x0ffffffe03057836 */ /* 0x001fcc0000000000 */
[----:B------:R-:W0:Y:S02]  /*0850*/  F2I.FTZ.U32.TRUNC.NTZ R5, R5 ;  /* 0x0000000500057305 */ /* 0x000e24000021f000 */
[----:B0-----:R-:W-:-:S04]  /*0860*/  IMAD.MOV R11, RZ, RZ, -R5 ;  /* 0x000000ffff0b7224 */ /* 0x001fc800078e0a05 */
[----:B------:R-:W-:-:S04]  /*0870*/  IMAD R3, R11, R10, RZ ;  /* 0x0000000a0b037224 */ /* 0x000fc800078e02ff */
[----:B------:R-:W-:Y:S02]  /*0880*/  IMAD.HI.U32 R4, R5, R3, R4 ;  /* 0x0000000305047227 */ /* 0x000fe400078e0004 */
[----:B------:R-:W0:Y:S02]  /*0890*/  I2F.RP R5, R14 ;  /* 0x0000000e00057306 */ /* 0x000e240000209400 */
[----:B------:R-:W-:Y:S02]  /*08a0*/  IMAD.MOV.U32 R3, RZ, RZ, R6 ;  /* 0x000000ffff037224 */ /* 0x000fe400078e0006 */
[----:B------:R-:W-:Y:S02]  /*08b0*/  IMAD.MOV R6, RZ, RZ, -R7 ;  /* 0x000000ffff067224 */ /* 0x000fe400078e0a07 */
[----:B------:R-:W-:-:S04]  /*08c0*/  IMAD.HI.U32 R4, R4, R3, RZ ;  /* 0x0000000304047227 */ /* 0x000fc800078e00ff */
[----:B------:R-:W-:Y:S02]  /*08d0*/  IMAD R3, R4, R6, R3 ;  /* 0x0000000604037224 */ /* 0x000fe400078e0203 */
[----:B------:R-:W-:-:S03]  /*08e0*/  VIADD R6, R8, 0xffffffe ;  /* 0x0ffffffe08067836 */ /* 0x000fc60000000000 */
[----:B------:R-:W-:Y:S01]  /*08f0*/  ISETP.GT.U32.AND P1, PT, R10, R3, PT ;  /* 0x000000030a00720c */ /* 0x000fe20003f24070 */
[----:B0-----:R-:W0:Y:S08]  /*0900*/  MUFU.RCP R5, R5 ;  /* 0x0000000500057308 */ /* 0x001e300000001000 */
[----:B------:R1:W2:Y:S04]  /*0910*/  F2I.FTZ.U32.TRUNC.NTZ R7, R6 ;  /* 0x0000000600077305 */ /* 0x0002a8000021f000 */
[----:B------:R-:W-:-:S02]  /*0920*/  @!P1 IMAD.IADD R3, R3, 0x1, -R10 ;  /* 0x0000000103039824 */ /* 0x000fc400078e0a0a */
[----:B------:R-:W-:Y:S01]  /*0930*/  @!P1 VIADD R4, R4, 0x1 ;  /* 0x0000000104049836 */ /* 0x000fe20000000000 */
[----:B------:R-:W-:Y:S02]  /*0940*/  ISETP.NE.AND P1, PT, R16, RZ, PT ;  /* 0x000000ff1000720c */ /* 0x000fe40003f25270 */
[----:B------:R-:W-:Y:S01]  /*0950*/  ISETP.GE.U32.AND P0, PT, R3, R10, PT ;  /* 0x0000000a0300720c */ /* 0x000fe20003f06070 */
[----:B0-----:R-:W-:Y:S01]  /*0960*/  VIADD R5, R5, 0xffffffe ;  /* 0x0ffffffe05057836 */ /* 0x001fe20000000000 */
[----:B------:R-:W-:Y:S01]  /*0970*/  LOP3.LUT R3, R9, R16, RZ, 0x3c, !PT ;  /* 0x0000001009037212 */ /* 0x000fe200078e3cff */
[----:B-1----:R-:W-:-:S03]  /*0980*/  IMAD.MOV.U32 R6, RZ, RZ, RZ ;  /* 0x000000ffff067224 */ /* 0x002fc600078e00ff */
[----:B------:R-:W-:Y:S01]  /*0990*/  ISETP.GE.AND P2, PT, R3, RZ, PT ;  /* 0x000000ff0300720c */ /* 0x000fe20003f46270 */
[----:B------:R-:W0:Y:S01]  /*09a0*/  F2I.FTZ.U32.TRUNC.NTZ R5, R5 ;  /* 0x0000000500057305 */ /* 0x000e22000021f000 */
[----:B--2---:R-:W-:-:S04]  /*09b0*/  IMAD.MOV R3, RZ, RZ, -R7 ;  /* 0x000000ffff037224 */ /* 0x004fc800078e0a07 */
[----:B------:R-:W-:Y:S02]  /*09c0*/  IMAD R3, R3, R2, RZ ;  /* 0x0000000203037224 */ /* 0x000fe400078e02ff */
[----:B------:R-:W-:Y:S02]  /*09d0*/  @P0 VIADD R4, R4, 0x1 ;  /* 0x0000000104040836 */ /* 0x000fe40000000000 */
[----:B------:R-:W-:-:S04]  /*09e0*/  IMAD.HI.U32 R6, R7, R3, R6 ;  /* 0x0000000307067227 */ /* 0x000fc800078e0006 */
[----:B------:R-:W-:Y:S01]  /*09f0*/  @!P2 IMAD.MOV R4, RZ, RZ, -R4 ;  /* 0x000000ffff04a224 */ /* 0x000fe200078e0a04 */
[----:B------:R-:W-:Y:S01]  /*0a00*/  @!P1 LOP3.LUT R4, RZ, R16, RZ, 0x33, !PT ;  /* 0x00000010ff049212 */ /* 0x000fe200078e33ff */
[----:B0-----:R-:W-:-:S04]  /*0a10*/  IMAD.MOV R11, RZ, RZ, -R5 ;  /* 0x000000ffff0b7224 */ /* 0x001fc800078e0a05 */
[----:B------:R-:W-:Y:S02]  /*0a20*/  IMAD.SHL.U32 R124, R4, 0x40, RZ ;  /* 0x00000040047c7824 */ /* 0x000fe400078e00ff */
[----:B------:R-:W-:Y:S02]  /*0a30*/  IMAD.MOV R3, RZ, RZ, -R4 ;  /* 0x000000ffff037224 */ /* 0x000fe400078e0a04 */
[----:B------:R-:W-:Y:S01]  /*0a40*/  IMAD.MOV.U32 R4, RZ, RZ, RZ ;  /* 0x000000ffff047224 */ /* 0x000fe200078e00ff */
[----:B------:R-:W-:Y:S01]  /*0a50*/  LOP3.LUT R95, R124, 0x2, R175, 0xfe, !PT ;  /* 0x000000027c5f7812 */ /* 0x000fe200078efeaf */
[----:B------:R-:W-:Y:S01]  /*0a60*/  IMAD R3, R16, R3, R9 ;  /* 0x0000000310037224 */ /* 0x000fe200078e0209 */
[C---:B------:R-:W-:Y:S01]  /*0a70*/  LOP3.LUT R96, R124.reuse, 0x4, R175, 0xfe, !PT ;  /* 0x000000047c607812 */ /* 0x040fe200078efeaf */
[----:B------:R-:W-:Y:S01]  /*0a80*/  IMAD R11, R11, R14, RZ ;  /* 0x0000000e0b0b7224 */ /* 0x000fe200078e02ff */
[----:B------:R-:W-:Y:S01]  /*0a90*/  IABS R15, R95 ;  /* 0x0000005f000f7213 */ /* 0x000fe20000000000 */
[C---:B------:R-:W-:Y:S01]  /*0aa0*/  IMAD.IADD R101, R124.reuse, 0x1, R173 ;  /* 0x000000017c657824 */ /* 0x040fe200078e02ad */
[----:B------:R-:W-:Y:S01]  /*0ab0*/  IABS R17, R96 ;  /* 0x0000006000117213 */ /* 0x000fe20000000000 */
[----:B------:R-:W-:Y:S01]  /*0ac0*/  IMAD.HI.U32 R5, R5, R11, R4 ;  /* 0x0000000b05057227 */ /* 0x000fe200078e0004 */
[----:B------:R-:W-:-:S02]  /*0ad0*/  LOP3.LUT R94, R124, R175, RZ, 0xfc, !PT ;  /* 0x000000af7c5e7212 */ /* 0x000fc400078efcff */
[--C-:B------:R-:W-:Y:S01]  /*0ae0*/  LOP3.LUT R97, R124, 0x6, R175.reuse, 0xfe, !PT ;  /* 0x000000067c617812 */ /* 0x100fe200078efeaf */
[----:B------:R-:W-:Y:S01]  /*0af0*/  IMAD.HI.U32 R8, R6, R15, RZ ;  /* 0x0000000f06087227 */ /* 0x000fe200078e00ff */
[----:B------:R-:W-:Y:S02]  /*0b00*/  IABS R13, R94 ;  /* 0x0000005e000d7213 */ /* 0x000fe40000000000 */
[--C-:B------:R-:W-:Y:S01]  /*0b10*/  LOP3.LUT R98, R124, 0x8, R175.reuse, 0xfe, !PT ;  /* 0x000000087c627812 */ /* 0x100fe200078efeaf */
[----:B------:R-:W-:Y:S01]  /*0b20*/  IMAD.HI.U32 R9, R6, R17, RZ ;  /* 0x0000001106097227 */ /* 0x000fe200078e00ff */
[C-C-:B------:R-:W-:Y:S02]  /*0b30*/  LOP3.LUT R99, R124.reuse, 0xa, R175.reuse, 0xfe, !PT ;  /* 0x0000000a7c637812 */ /* 0x140fe400078efeaf */
[----:B------:R-:W-:Y:S01]  /*0b40*/  LOP3.LUT R100, R124, 0xc, R175, 0xfe, !PT ;  /* 0x0000000c7c647812 */ /* 0x000fe200078efeaf */
[----:B------:R-:W-:Y:S01]  /*0b50*/  IMAD.MOV R8, RZ, RZ, -R8 ;  /* 0x000000ffff087224 */ /* 0x000fe200078e0a08 */
[----:B------:R-:W-:Y:S01]  /*0b60*/  IABS R19, R99 ;  /* 0x0000006300137213 */ /* 0x000fe20000000000 */
[----:B------:R-:W-:Y:S01]  /*0b70*/  IMAD.MOV R10, RZ, RZ, -R9 ;  /* 0x000000ffff0a7224 */ /* 0x000fe200078e0a09 */
[----:B------:R-:W-:Y:S01]  /*0b80*/  IABS R21, R100 ;  /* 0x0000006400157213 */ /* 0x000fe20000000000 */
[----:B------:R-:W-:Y:S01]  /*0b90*/  IMAD.HI.U32 R7, R6, R13, RZ ;  /* 0x0000000d06077227 */ /* 0x000fe200078e00ff */
[----:B------:R-:W-:-:S02]  /*0ba0*/  IABS R23, R101 ;  /* 0x0000006500177213 */ /* 0x000fc40000000000 */
[----:B------:R-:W-:Y:S01]  /*0bb0*/  LOP3.LUT R102, R124, 0x10, R175, 0xfe, !PT ;  /* 0x000000107c667812 */ /* 0x000fe200078efeaf */
[C---:B------:R-:W-:Y:S01]  /*0bc0*/  IMAD R9, R2.reuse, R8, R15 ;  /* 0x0000000802097224 */ /* 0x040fe200078e020f */
[----:B------:R-:W-:Y:S01]  /*0bd0*/  IABS R15, R97 ;  /* 0x00000061000f7213 */ /* 0x000fe20000000000 */
[----:B------:R-:W-:Y:S01]  /*0be0*/  IMAD R11, R2, R10, R17 ;  /* 0x0000000a020b7224 */ /* 0x000fe200078e0211 */
[----:B------:R-:W-:Y:S01]  /*0bf0*/  IABS R17, R98 ;  /* 0x0000006200117213 */ /* 0x000fe20000000000 */
[----:B------:R-:W-:Y:S01]  /*0c00*/  IMAD.MOV R7, RZ, RZ, -R7 ;  /* 0x000000ffff077224 */ /* 0x000fe200078e0a07 */
[--C-:B------:R-:W-:Y:S01]  /*0c10*/  LOP3.LUT R106, R124, 0x18, R175.reuse, 0xfe, !PT ;  /* 0x000000187c6a7812 */ /* 0x100fe200078efeaf */
[----:B------:R-:W-:Y:S01]  /*0c20*/  IMAD.HI.U32 R4, R6, R15, RZ ;  /* 0x0000000f06047227 */ /* 0x000fe200078e00ff */
[--C-:B------:R-:W-:Y:S02]  /*0c30*/  LOP3.LUT R105, R124, 0x16, R175.reuse, 0xfe, !PT ;  /* 0x000000167c697812 */ /* 0x100fe400078efeaf */
[----:B------:R-:W-:Y:S01]  /*0c40*/  IABS R31, R106 ;  /* 0x0000006a001f7213 */ /* 0x000fe20000000000 */
[----:B------:R-:W-:Y:S01]  /*0c50*/  IMAD.HI.U32 R8, R6, R17, RZ ;  /* 0x0000001106087227 */ /* 0x000fe200078e00ff */
[----:B------:R-:W-:-:S02]  /*0c60*/  LOP3.LUT R107, R124, 0x1a, R175, 0xfe, !PT ;  /* 0x0000001a7c6b7812 */ /* 0x000fc400078efeaf */
[----:B------:R-:W-:Y:S01]  /*0c70*/  IABS R29, R105 ;  /* 0x00000069001d7213 */ /* 0x000fe20000000000 */
[----:B------:R-:W-:Y:S01]  /*0c80*/  IMAD.IADD R3, R12, 0x1, R3 ;  /* 0x000000010c037824 */ /* 0x000fe200078e0203 */
[----:B------:R-:W-:Y:S01]  /*0c90*/  IABS R33, R107 ;  /* 0x0000006b00217213 */ /* 0x000fe20000000000 */
[----:B------:R-:W-:Y:S01]  /*0ca0*/  IMAD R7, R2, R7, R13 ;  /* 0x0000000702077224 */ /* 0x000fe200078e020d */
[--C-:B------:R-:W-:Y:S01]  /*0cb0*/  LOP3.LUT R111, R124, 0x22, R175.reuse, 0xfe, !PT ;  /* 0x000000227c6f7812 */ /* 0x100fe200078efeaf */
[----:B------:R-:W-:Y:S01]  /*0cc0*/  IMAD.HI.U32 R10, R6, R19, RZ ;  /* 0x00000013060a7227 */ /* 0x000fe200078e00ff */
[----:B------:R-:W-:Y:S02]  /*0cd0*/  LOP3.LUT R110, R124, 0x20, R175, 0xfe, !PT ;  /* 0x000000207c6e7812 */ /* 0x000fe400078efeaf */
[----:B------:R-:W-:Y:S01]  /*0ce0*/  IABS R41, R111 ;  /* 0x0000006f00297213 */ /* 0x000fe20000000000 */
[----:B------:R-:W-:Y:S01]  /*0cf0*/  IMAD.HI.U32 R12, R6, R21, RZ ;  /* 0x00000015060c7227 */ /* 0x000fe200078e00ff */
[----:B------:R-:W-:-:S02]  /*0d00*/  IABS R39, R110 ;  /* 0x0000006e00277213 */ /* 0x000fc40000000000 */
[--C-:B------:R-:W-:Y:S01]  /*0d10*/  LOP3.LUT R112, R124, 0x24, R175.reuse, 0xfe, !PT ;  /* 0x000000247c707812 */ /* 0x100fe200078efeaf */
[----:B------:R-:W-:Y:S01]  /*0d20*/  IMAD.HI.U32 R13, R6, R23, RZ ;  /* 0x00000017060d7227 */ /* 0x000fe200078e00ff */
[C-C-:B------:R-:W-:Y:S02]  /*0d30*/  LOP3.LUT R114, R124.reuse, 0x28, R175.reuse, 0xfe, !PT ;  /* 0x000000287c727812 */ /* 0x140fe400078efeaf */
[----:B------:R-:W-:Y:S01]  /*0d40*/  IABS R43, R112 ;  /* 0x00000070002b7213 */ /* 0x000fe20000000000 */
[----:B------:R-:W-:Y:S01]  /*0d50*/  IMAD.MOV R4, RZ, RZ, -R4 ;  /* 0x000000ffff047224 */ /* 0x000fe200078e0a04 */
[----:B------:R-:W-:Y:S01]  /*0d60*/  IABS R49, R114 ;  /* 0x0000007200317213 */ /* 0x000fe20000000000 */
[----:B------:R-:W-:Y:S01]  /*0d70*/  IMAD.MOV R8, RZ, RZ, -R8 ;  /* 0x000000ffff087224 */ /* 0x000fe200078e0a08 */
[----:B------:R-:W-:Y:S01]  /*0d80*/  LOP3.LUT R103, R124, 0x12, R175, 0xfe, !PT ;  /* 0x000000127c677812 */ /* 0x000fe200078efeaf */
[----:B------:R-:W-:Y:S01]  /*0d90*/  IMAD.MOV R10, RZ, RZ, -R10 ;  /* 0x000000ffff0a7224 */ /* 0x000fe200078e0a0a */
[C---:B------:R-:W-:Y:S01]  /*0da0*/  ISETP.GT.U32.AND P1, PT, R2.reuse, R11, PT ;  /* 0x0000000b0200720c */ /* 0x040fe20003f24070 */
[----:B------:R-:W-:Y:S01]  /*0db0*/  IMAD.MOV R12, RZ, RZ, -R12 ;  /* 0x000000ffff0c7224 */ /* 0x000fe200078e0a0c */
[----:B------:R-:W-:Y:S01]  /*0dc0*/  IABS R25, R103 ;  /* 0x0000006700197213 */ /* 0x000fe20000000000 */
[----:B------:R-:W-:Y:S01]  /*0dd0*/  IMAD.MOV R16, RZ, RZ, -R13 ;  /* 0x000000ffff107224 */ /* 0x000fe200078e0a0d */
[C---:B------:R-:W-:Y:S01]  /*0de0*/  ISETP.GT.U32.AND P6, PT, R2.reuse, R7, PT ;  /* 0x000000070200720c */ /* 0x040fe20003fc4070 */
[----:B------:R-:W-:Y:S01]  /*0df0*/  IMAD R13, R2, R4, R15 ;  /* 0x00000004020d7224 */ /* 0x000fe200078e020f */
[----:B------:R-:W-:Y:S01]  /*0e00*/  LOP3.LUT R108, R124, 0x1c, R175, 0xfe, !PT ;  /* 0x0000001c7c6c7812 */ /* 0x000fe200078efeaf */
[----:B------:R-:W-:Y:S01]  /*0e10*/  IMAD R15, R2, R8, R17 ;  /* 0x00000008020f7224 */ /* 0x000fe200078e0211 */
[----:B------:R-:W-:Y:S01]  /*0e20*/  LOP3.LUT R104, R124, 0x14, R175, 0xfe, !PT ;  /* 0x000000147c687812 */ /* 0x000fe200078efeaf */
[C---:B------:R-:W-:Y:S01]  /*0e30*/  IMAD R17, R2.reuse, R10, R19 ;  /* 0x0000000a02117224 */ /* 0x040fe200078e0213 */
[C---:B------:R-:W-:Y:S01]  /*0e40*/  ISETP.GT.U32.AND P2, PT, R2.reuse, R13, PT ;  /* 0x0000000d0200720c */ /* 0x040fe20003f44070 */
[C---:B------:R-:W-:Y:S01]  /*0e50*/  IMAD R19, R2.reuse, R12, R21 ;  /* 0x0000000c02137224 */ /* 0x040fe200078e0215 */
[----:B------:R-:W-:Y:S01]  /*0e60*/  IABS R35, R108 ;  /* 0x0000006c00237213 */ /* 0x000fe20000000000 */
[----:B------:R-:W-:Y:S01]  /*0e70*/  IMAD R21, R2, R16, R23 ;  /* 0x0000001002157224 */ /* 0x000fe200078e0217 */
[----:B------:R-:W-:Y:S01]  /*0e80*/  IABS R23, R102 ;  /* 0x0000006600177213 */ /* 0x000fe20000000000 */
[----:B------:R-:W-:Y:S01]  /*0e90*/  IMAD.HI.U32 R12, R6, R29, RZ ;  /* 0x0000001d060c7227 */ /* 0x000fe200078e00ff */
[----:B------:R-:W-:-:S02]  /*0ea0*/  ISETP.GT.U32.AND P4, PT, R2, R17, PT ;  /* 0x000000110200720c */ /* 0x000fc40003f84070 */
[----:B------:R-:W-:Y:S01]  /*0eb0*/  ISETP.GT.U32.AND P5, PT, R2, R19, PT ;  /* 0x000000130200720c */ /* 0x000fe20003fa4070 */
[----:B------:R-:W-:Y:S01]  /*0ec0*/  IMAD.HI.U32 R4, R6, R23, RZ ;  /* 0x0000001706047227 */ /* 0x000fe200078e00ff */
[----:B------:R-:W-:Y:S02]  /*0ed0*/  IABS R27, R104 ;  /* 0x00000068001b7213 */ /* 0x000fe40000000000 */
[C-C-:B------:R-:W-:Y:S01]  /*0ee0*/  LOP3.LUT R113, R124.reuse, 0x26, R175.reuse, 0xfe, !PT ;  /* 0x000000267c717812 */ /* 0x140fe200078efeaf */
[----:B------:R-:W-:Y:S01]  /*0ef0*/  IMAD.MOV R16, RZ, RZ, -R4 ;  /* 0x000000ffff107224 */ /* 0x000fe200078e0a04 */
[--C-:B------:R-:W-:Y:S01]  /*0f00*/  LOP3.LUT R115, R124, 0x2a, R175.reuse, 0xfe, !PT ;  /* 0x0000002a7c737812 */ /* 0x100fe200078efeaf */
[----:B------:R-:W-:Y:S01]  /*0f10*/  IMAD.HI.U32 R4, R6, R31, RZ ;  /* 0x0000001f06047227 */ /* 0x000fe200078e00ff */
[----:B------:R-:W-:Y:S02]  /*0f20*/  IABS R45, R113 ;  /* 0x00000071002d7213 */ /* 0x000fe40000000000 */
[----:B------:R-:W-:Y:S01]  /*0f30*/  IABS R51, R115 ;  /* 0x0000007300337213 */ /* 0x000fe20000000000 */
[----:B------:R-:W-:Y:S01]  /*0f40*/  IMAD.MOV R4, RZ, RZ, -R4 ;  /* 0x000000ffff047224 */ /* 0x000fe200078e0a04 */
[----:B------:R-:W-:Y:S01]  /*0f50*/  LOP3.LUT R116, R124, 0x2c, R175, 0xfe, !PT ;  /* 0x0000002c7c747812 */ /* 0x000fe200078efeaf */
[----:B------:R-:W-:Y:S01]  /*0f60*/  IMAD R23, R2, R16, R23 ;  /* 0x0000001002177224 */ /* 0x000fe200078e0217 */
[----:B------:R-:W-:Y:S01]  /*0f70*/  LOP3.LUT R119, R124, 0x30, R175, 0xfe, !PT ;  /* 0x000000307c777812 */ /* 0x000fe200078efeaf */
[----:B------:R-:W-:Y:S01]  /*0f80*/  IMAD R31, R2, R4, R31 ;  /* 0x00000004021f7224 */ /* 0x000fe200078e021f */
[----:B------:R-:W-:Y:S01]  /*0f90*/  IABS R53, R116 ;  /* 0x0000007400357213 */ /* 0x000fe20000000000 */
[----:B------:R-:W-:Y:S01]  /*0fa0*/  IMAD.HI.U32 R4, R6, R33, RZ ;  /* 0x0000002106047227 */ /* 0x000fe200078e00ff */
[----:B------:R-:W-:-:S02]  /*0fb0*/  LOP3.LUT R120, R124, 0x34, R175, 0xfe, !PT ;  /* 0x000000347c787812 */ /* 0x000fc400078efeaf */
[----:B------:R-:W-:Y:S01]  /*0fc0*/  IABS R57, R119 ;  /* 0x0000007700397213 */ /* 0x000fe20000000000 */
[----:B------:R-:W-:Y:S01]  /*0fd0*/  IMAD.MOV R12, RZ, RZ, -R12 ;  /* 0x000000ffff0c7224 */ /* 0x000fe200078e0a0c */
[----:B------:R-:W-:Y:S01]  /*0fe0*/  IABS R61, R120 ;  /* 0x00000078003d7213 */ /* 0x000fe20000000000 */
[----:B------:R-:W-:Y:S01]  /*0ff0*/  IMAD.MOV R16, RZ, RZ, -R4 ;  /* 0x000000ffff107224 */ /* 0x000fe200078e0a04 */
[--C-:B------:R-:W-:Y:S01]  /*1000*/  LOP3.LUT R166, R124, 0x32, R175.reuse, 0xfe, !PT ;  /* 0x000000327ca67812 */ /* 0x100fe200078efeaf */
[----:B------:R-:W-:Y:S01]  /*1010*/  IMAD.HI.U32 R4, R6, R41, RZ ;  /* 0x0000002906047227 */ /* 0x000fe200078e00ff */
[----:B------:R-:W-:Y:S02]  /*1020*/  LOP3.LUT R123, R124, 0x38, R175, 0xfe, !PT ;  /* 0x000000387c7b7812 */ /* 0x000fe400078efeaf */
[----:B------:R-:W-:Y:S01]  /*1030*/  IABS R59, R166 ;  /* 0x000000a6003b7213 */ /* 0x000fe20000000000 */
[----:B------:R-:W-:Y:S01]  /*1040*/  IMAD R29, R2, R12, R29 ;  /* 0x0000000c021d7224 */ /* 0x000fe200078e021d */
[----:B------:R-:W-:Y:S01]  /*1050*/  LOP3.LUT R122, R124, 0x36, R175, 0xfe, !PT ;  /* 0x000000367c7a7812 */ /* 0x000fe200078efeaf */
[----:B------:R-:W-:Y:S01]  /*1060*/  IMAD.HI.U32 R12, R6, R39, RZ ;  /* 0x00000027060c7227 */ /* 0x000fe200078e00ff */
[----:B------:R-:W-:-:S02]  /*1070*/  IABS R65, R123 ;  /* 0x0000007b00417213 */ /* 0x000fc40000000000 */
[----:B------:R-:W-:Y:S01]  /*1080*/  IABS R63, R122 ;  /* 0x0000007a003f7213 */ /* 0x000fe20000000000 */
[----:B------:R-:W-:Y:S01]  /*1090*/  IMAD.MOV R4, RZ, RZ, -R4 ;  /* 0x000000ffff047224 */ /* 0x000fe200078e0a04 */
[C-C-:B------:R-:W-:Y:S01]  /*10a0*/  LOP3.LUT R168, R124.reuse, 0x3a, R175.reuse, 0xfe, !PT ;  /* 0x0000003a7ca87812 */ /* 0x140fe200078efeaf */
[----:B------:R-:W-:Y:S01]  /*10b0*/  IMAD.MOV R12, RZ, RZ, -R12 ;  /* 0x000000ffff0c7224 */ /* 0x000fe200078e0a0c */
[----:B------:R-:W-:Y:S01]  /*10c0*/  LOP3.LUT R170, R124, 0x3c, R175, 0xfe, !PT ;  /* 0x0000003c7caa7812 */ /* 0x000fe200078efeaf */
[----:B------:R-:W-:Y:S01]  /*10d0*/  IMAD R41, R2, R4, R41 ;  /* 0x0000000402297224 */ /* 0x000fe200078e0229 */
[----:B------:R-:W-:Y:S01]  /*10e0*/  IABS R67, R168 ;  /* 0x000000a800437213 */ /* 0x000fe20000000000 */
[----:B------:R-:W-:Y:S01]  /*10f0*/  IMAD.HI.U32 R4, R6, R43, RZ ;  /* 0x0000002b06047227 */ /* 0x000fe200078e00ff */
[----:B------:R-:W-:-:S03]  /*1100*/  IABS R69, R170 ;  /* 0x000000aa00457213 */ /* 0x000fc60000000000 */
[----:B------:R-:W-:Y:S02]  /*1110*/  IMAD R39, R2, R12, R39 ;  /* 0x0000000c02277224 */ /* 0x000fe400078e0227 */
[----:B------:R-:W-:Y:S02]  /*1120*/  IMAD.MOV R12, RZ, RZ, -R4 ;  /* 0x000000ffff0c7224 */ /* 0x000fe400078e0a04 */
[----:B------:R-:W-:-:S04]  /*1130*/  IMAD.HI.U32 R4, R6, R49, RZ ;  /* 0x0000003106047227 */ /* 0x000fc800078e00ff */
[----:B------:R-:W-:Y:S02]  /*1140*/  IMAD.MOV R4, RZ, RZ, -R4 ;  /* 0x000000ffff047224 */ /* 0x000fe400078e0a04 */
[----:B------:R-:W-:Y:S02]  /*1150*/  IMAD.IADD R118, R124, 0x1, R169 ;  /* 0x000000017c767824 */ /* 0x000fe400078e02a9 */
[C---:B------:R-:W-:Y:S01]  /*1160*/  IMAD R49, R2.reuse, R4, R49 ;  /* 0x0000000402317224 */ /* 0x040fe200078e0231 */
[----:B------:R-:W-:Y:S01]  /*1170*/  LEA R4, R3, UR4, 0x8 ;  /* 0x0000000403047c11 */ /* 0x000fe2000f8e40ff */
[----:B------:R-:W-:Y:S01]  /*1180*/  IMAD R43, R2, R12, R43 ;  /* 0x0000000c022b7224 */ /* 0x000fe200078e022b */
[----:B------:R-:W-:Y:S01]  /*1190*/  IABS R55, R118 ;  /* 0x0000007600377213 */ /* 0x000fe20000000000 */
[----:B------:R-:W-:-:S04]  /*11a0*/  IMAD.HI.U32 R8, R6, R25, RZ ;  /* 0x0000001906087227 */ /* 0x000fc800078e00ff */
[----:B------:R-:W-:Y:S02]  /*11b0*/  IMAD.IADD R121, R117, 0x1, R4 ;  /* 0x0000000175797824 */ /* 0x000fe400078e0204 */
[----:B------:R-:W-:-:S03]  /*11c0*/  IMAD.HI.U32 R3, R6, R55, RZ ;  /* 0x0000003706037227 */ /* 0x000fc600078e00ff */
[----:B------:R-:W-:Y:S01]  /*11d0*/  IABS R12, R121 ;  /* 0x00000079000c7213 */ /* 0x000fe20000000000 */
[----:B------:R-:W-:Y:S02]  /*11e0*/  IMAD.MOV R3, RZ, RZ, -R3 ;  /* 0x000000ffff037224 */ /* 0x000fe400078e0a03 */
[----:B------:R-:W-:Y:S02]  /*11f0*/  IMAD.MOV R8, RZ, RZ, -R8 ;  /* 0x000000ffff087224 */ /* 0x000fe400078e0a08 */
[----:B------:R-:W-:-:S04]  /*1200*/  IMAD.HI.U32 R5, R5, R12, RZ ;  /* 0x0000000c05057227 */ /* 0x000fc800078e00ff */
[----:B------:R-:W-:Y:S02]  /*1210*/  IMAD.MOV R5, RZ, RZ, -R5 ;  /* 0x000000ffff057224 */ /* 0x000fe400078e0a05 */
[----:B------:R-:W-:Y:S02]  /*1220*/  IMAD R55, R2, R3, R55 ;  /* 0x0000000302377224 */ /* 0x000fe400078e0237 */
[----:B------:R-:W-:Y:S02]  /*1230*/  IMAD R3, R14, R5, R12 ;  /* 0x000000050e037224 */ /* 0x000fe400078e020c */
[----:B------:R-:W-:Y:S02]  /*1240*/  IMAD R25, R2, R8, R25 ;  /* 0x0000000802197224 */ /* 0x000fe400078e0219 */
[--C-:B------:R-:W-:Y:S01]  /*1250*/  @!P1 IMAD.IADD R11, R11, 0x1, -R2.reuse ;  /* 0x000000010b0b9824 */ /* 0x100fe200078e0a02 */
[----:B------:R-:W-:Y:S01]  /*1260*/  ISETP.GT.U32.AND P0, PT, R14, R3, PT ;  /* 0x000000030e00720c */ /* 0x000fe20003f04070 */
[--C-:B------:R-:W-:Y:S01]  /*1270*/  @!P6 IMAD.IADD R7, R7, 0x1, -R2.reuse ;  /* 0x000000010707e824 */ /* 0x100fe200078e0a02 */
[C---:B------:R-:W-:Y:S01]  /*1280*/  ISETP.GT.U32.AND P1, PT, R2.reuse, R25, PT ;  /* 0x000000190200720c */ /* 0x040fe20003f24070 */
[--C-:B------:R-:W-:Y:S01]  /*1290*/  @!P2 IMAD.IADD R13, R13, 0x1, -R2.reuse ;  /* 0x000000010d0da824 */ /* 0x100fe200078e0a02 */
[C---:B------:R-:W-:Y:S01]  /*12a0*/  ISETP.GT.U32.AND P6, PT, R2.reuse, R21, PT ;  /* 0x000000150200720c */ /* 0x040fe20003fc4070 */
[--C-:B------:R-:W-:Y:S01]  /*12b0*/  @!P4 IMAD.IADD R17, R17, 0x1, -R2.reuse ;  /* 0x000000011111c824 */ /* 0x100fe200078e0a02 */
[C---:B------:R-:W-:Y:S01]  /*12c0*/  ISETP.GT.U32.AND P2, PT, R2.reuse, R7, PT ;  /* 0x000000070200720c */ /* 0x040fe20003f44070 */
[----:B------:R-:W-:Y:S01]  /*12d0*/  @!P5 IMAD.IADD R19, R19, 0x1, -R2 ;  /* 0x000000011313d824 */ /* 0x000fe200078e0a02 */
[----:B------:R-:W-:Y:S01]  /*12e0*/  ISETP.GT.U32.AND P4, PT, R2, R11, PT ;  /* 0x0000000b0200720c */ /* 0x000fe20003f84070 */
[----:B------:R-:W-:-:S02]  /*12f0*/  IMAD.IADD R109, R124, 0x1, R171 ;  /* 0x000000017c6d7824 */ /* 0x000fc400078e02ab */
[----:B------:R-:W-:-:S03]  /*1300*/  IMAD.HI.U32 R8, R6, R35, RZ ;  /* 0x0000002306087227 */ /* 0x000fc600078e00ff */
[----:B------:R-:W-:Y:S01]  /*1310*/  IABS R37, R109 ;  /* 0x0000006d00257213 */ /* 0x000fe20000000000 */
[----:B------:R-:W-:Y:S01]  /*1320*/  @!P0 IMAD.IADD R3, R3, 0x1, -R14 ;  /* 0x0000000103038824 */ /* 0x000fe200078e0a0e */
[C---:B------:R-:W-:Y:S01]  /*1330*/  ISETP.GT.U32.AND P0, PT, R2.reuse, R9, PT ;  /* 0x000000090200720c */ /* 0x040fe20003f04070 */
[--C-:B------:R-:W-:Y:S01]  /*1340*/  @!P1 IMAD.IADD R25, R25, 0x1, -R2.reuse ;  /* 0x0000000119199824 */ /* 0x100fe200078e0a02 */
[----:B------:R-:W-:Y:S01]  /*1350*/  ISETP.GT.U32.AND P1, PT, R2, R17, PT ;  /* 0x000000110200720c */ /* 0x000fe20003f24070 */
[--C-:B------:R-:W-:Y:S01]  /*1360*/  @!P6 IMAD.IADD R21, R21, 0x1, -R2.reuse ;  /* 0x000000011515e824 */ /* 0x100fe200078e0a02 */
[----:B------:R-:W-:Y:S01]  /*1370*/  ISETP.GT.U32.AND P3, PT, R14, R3, PT ;  /* 0x000000030e00720c */ /* 0x000fe20003f64070 */
[----:B------:R-:W-:Y:S01]  /*1380*/  IMAD.HI.U32 R10, R6, R27, RZ ;  /* 0x0000001b060a7227 */ /* 0x000fe200078e00ff */
[C---:B------:R-:W-:Y:S02]  /*1390*/  ISETP.GT.U32.AND P6, PT, R2.reuse, R13, PT ;  /* 0x0000000d0200720c */ /* 0x040fe40003fc4070 */
[C---:B------:R-:W-:Y:S01]  /*13a0*/  ISETP.GT.U32.AND P5, PT, R2.reuse, R25, PT ;  /* 0x000000190200720c */ /* 0x040fe20003fa4070 */
[----:B------:R-:W-:Y:S01]  /*13b0*/  @!P2 IMAD.IADD R7, R7, 0x1, -R2 ;  /* 0x000000010707a824 */ /* 0x000fe200078e0a02 */
[----:B------:R-:W-:Y:S01]  /*13c0*/  ISETP.GT.U32.AND P2, PT, R2, R19, PT ;  /* 0x000000130200720c */ /* 0x000fe20003f44070 */
[----:B------:R-:W-:-:S02]  /*13d0*/  IMAD.MOV R8, RZ, RZ, -R8 ;  /* 0x000000ffff087224 */ /* 0x000fc400078e0a08 */
[----:B------:R-:W-:Y:S01]  /*13e0*/  @!P0 IMAD.IADD R9, R9, 0x1, -R2 ;  /* 0x0000000109098824 */ /* 0x000fe200078e0a02 */
[C---:B------:R-:W-:Y:S01]  /*13f0*/  ISETP.GT.U32.AND P0, PT, R2.reuse, R23, PT ;  /* 0x000000170200720c */ /* 0x040fe20003f04070 */
[----:B------:R-:W-:Y:S02]  /*1400*/  IMAD.MOV R10, RZ, RZ, -R10 ;  /* 0x000000ffff0a7224 */ /* 0x000fe400078e0a0a */
[----:B------:R-:W-:Y:S01]  /*1410*/  @!P3 IMAD.IADD R3, R3, 0x1, -R14 ;  /* 0x000000010303b824 */ /* 0x000fe200078e0a0e */
[C---:B------:R-:W-:Y:S01]  /*1420*/  ISETP.GT.U32.AND P3, PT, R2.reuse, R15, PT ;  /* 0x0000000f0200720c */ /* 0x040fe20003f64070 */
[----:B------:R-:W-:Y:S01]  /*1430*/  @!P1 IMAD.IADD R17, R17, 0x1, -R2 ;  /* 0x0000000111119824 */ /* 0x000fe200078e0a02 */
[C---:B------:R-:W-:Y:S01]  /*1440*/  ISETP.GT.U32.AND P1, PT, R2.reuse, R31, PT ;  /* 0x0000001f0200720c */ /* 0x040fe20003f24070 */
[C---:B------:R-:W-:Y:S02]  /*1450*/  IMAD R35, R2.reuse, R8, R35 ;  /* 0x0000000802237224 */ /* 0x040fe400078e0223 */
[----:B------:R-:W-:-:S02]  /*1460*/  IMAD R27, R2, R10, R27 ;  /* 0x0000000a021b7224 */ /* 0x000fc400078e021b */
[----:B------:R-:W-:-:S04]  /*1470*/  IMAD.HI.U32 R8, R6, R45, RZ ;  /* 0x0000002d06087227 */ /* 0x000fc800078e00ff */
[--C-:B------:R-:W-:Y:S02]  /*1480*/  @!P0 IMAD.IADD R23, R23, 0x1, -R2.reuse ;  /* 0x0000000117178824 */ /* 0x100fe400078e0a02 */
[----:B------:R-:W-:Y:S01]  /*1490*/  @!P3 IMAD.IADD R15, R15, 0x1, -R2 ;  /* 0x000000010f0fb824 */ /* 0x000fe200078e0a02 */
[----:B------:R-:W-:Y:S01]  /*14a0*/  ISETP.GT.U32.AND P3, PT, R2, R9, PT ;  /* 0x000000090200720c */ /* 0x000fe20003f64070 */
[----:B------:R-:W-:-:S03]  /*14b0*/  IMAD.HI.U32 R10, R6, R37, RZ ;  /* 0x00000025060a7227 */ /* 0x000fc600078e00ff */
[C---:B------:R-:W-:Y:S01]  /*14c0*/  ISETP.GT.U32.AND P0, PT, R2.reuse, R15, PT ;  /* 0x0000000f0200720c */ /* 0x040fe20003f04070 */
[C---:B------:R-:W-:Y:S02]  /*14d0*/  IMAD R33, R2.reuse, R16, R33 ;  /* 0x0000001002217224 */ /* 0x040fe400078e0221 */
[----:B------:R-:W-:Y:S02]  /*14e0*/  IMAD.MOV R16, RZ, RZ, -R8 ;  /* 0x000000ffff107224 */ /* 0x000fe400078e0a08 */
[--C-:B------:R-:W-:Y:S01]  /*14f0*/  @!P4 IMAD.IADD R11, R11, 0x1, -R2.reuse ;  /* 0x000000010b0bc824 */ /* 0x100fe200078e0a02 */
[C---:B------:R-:W-:Y:S01]  /*1500*/  ISETP.GT.U32.AND P4, PT, R2.reuse, R23, PT ;  /* 0x000000170200720c */ /* 0x040fe20003f84070 */
[--C-:B------:R-:W-:Y:S01]  /*1510*/  @!P6 IMAD.IADD R13, R13, 0x1, -R2.reuse ;  /* 0x000000010d0de824 */ /* 0x100fe200078e0a02 */
[C---:B------:R-:W-:Y:S01]  /*1520*/  ISETP.GT.U32.AND P6, PT, R2.reuse, R27, PT ;  /* 0x0000001b0200720c */ /* 0x040fe20003fc4070 */
[----:B------:R-:W-:Y:S01]  /*1530*/  @!P3 IMAD.IADD R9, R9, 0x1, -R2 ;  /* 0x000000010909b824 */ /* 0x000fe200078e0a02 */
[----:B------:R-:W-:Y:S01]  /*1540*/  ISETP.GT.U32.AND P3, PT, R2, R21, PT ;  /* 0x000000150200720c */ /* 0x000fe20003f64070 */
[----:B------:R-:W-:-:S02]  /*1550*/  IMAD.MOV R10, RZ, RZ, -R10 ;  /* 0x000000ffff0a7224 */ /* 0x000fc400078e0a0a */
[C---:B------:R-:W-:Y:S02]  /*1560*/  IMAD R45, R2.reuse, R16, R45 ;  /* 0x00000010022d7224 */ /* 0x040fe400078e022d */
[--C-:B------:R-:W-:Y:S01]  /*1570*/  @!P0 IMAD.IADD R15, R15, 0x1, -R2.reuse ;  /* 0x000000010f0f8824 */ /* 0x100fe200078e0a02 */
[C---:B------:R-:W-:Y:S01]  /*1580*/  ISETP.GT.U32.AND P0, PT, R2.reuse, R29, PT ;  /* 0x0000001d0200720c */ /* 0x040fe20003f04070 */
[--C-:B------:R-:W-:Y:S01]  /*1590*/  @!P2 IMAD.IADD R19, R19, 0x1, -R2.reuse ;  /* 0x000000011313a824 */ /* 0x100fe200078e0a02 */
[C---:B------:R-:W-:Y:S01]  /*15a0*/  ISETP.GT.U32.AND P2, PT, R2.reuse, R33, PT ;  /* 0x000000210200720c */ /* 0x040fe20003f44070 */
[--C-:B------:R-:W-:Y:S01]  /*15b0*/  @!P5 IMAD.IADD R25, R25, 0x1, -R2.reuse ;  /* 0x000000011919d824 */ /* 0x100fe200078e0a02 */
[C---:B------:R-:W-:Y:S01]  /*15c0*/  ISETP.GT.U32.AND P5, PT, R2.reuse, R39, PT ;  /* 0x000000270200720c */ /* 0x040fe20003fa4070 */
[C---:B------:R-:W-:Y:S02]  /*15d0*/  IMAD R37, R2.reuse, R10, R37 ;  /* 0x0000000a02257224 */ /* 0x040fe400078e0225 */
[----:B------:R-:W-:Y:S01]  /*15e0*/  @!P3 IMAD.IADD R21, R21, 0x1, -R2 ;  /* 0x000000011515b824 */ /* 0x000fe200078e0a02 */
[----:B------:R-:W-:Y:S01]  /*15f0*/  ISETP.GT.U32.AND P3, PT, R2, R35, PT ;  /* 0x000000230200720c */ /* 0x000fe20003f64070 */
[----:B------:R-:W-:-:S04]  /*1600*/  IMAD.HI.U32 R10, R6, R51, RZ ;  /* 0x00000033060a7227 */ /* 0x000fc800078e00ff */
[----:B------:R-:W-:Y:S01]  /*1610*/  @!P1 IMAD.IADD R31, R31, 0x1, -R2 ;  /* 0x000000011f1f9824 */ /* 0x000fe200078e0a02 */
[C---:B------:R-:W-:Y:S01]  /*1620*/  ISETP.GT.U32.AND P1, PT, R2.reuse, R45, PT ;  /* 0x0000002d0200720c */ /* 0x040fe20003f24070 */
[----:B------:R-:W-:Y:S02]  /*1630*/  IMAD.MOV R10, RZ, RZ, -R10 ;  /* 0x000000ffff0a7224 */ /* 0x000fe400078e0a0a */
[--C-:B------:R-:W-:Y:S01]  /*1640*/  @!P4 IMAD.IADD R23, R23, 0x1, -R2.reuse ;  /* 0x000000011717c824 */ /* 0x100fe200078e0a02 */
[C---:B------:R-:W-:Y:S01]  /*1650*/  ISETP.GT.U32.AND P4, PT, R2.reuse, R37, PT ;  /* 0x000000250200720c */ /* 0x040fe20003f84070 */
[C---:B------:R-:W-:Y:S02]  /*1660*/  IMAD R51, R2.reuse, R10, R51 ;  /* 0x0000000a02337224 */ /* 0x040fe400078e0233 */
[--C-:B------:R-:W-:Y:S01]  /*1670*/  @!P6 IMAD.IADD R27, R27, 0x1, -R2.reuse ;  /* 0x000000011b1be824 */ /* 0x100fe200078e0a02 */
[C---:B------:R-:W-:Y:S01]  /*1680*/  ISETP.GT.U32.AND P6, PT, R2.reuse, R41, PT ;  /* 0x000000290200720c */ /* 0x040fe20003fc4070 */
        /* <DEDUP_REMOVED lines=8> */
[----:B------:R-:W-:-:S04]  /*1710*/  IMAD.HI.U32 R8, R6, R53, RZ ;  /* 0x0000003506087227 */ /* 0x000fc800078e00ff */
[----:B------:R-:W-:Y:S01]  /*1720*/  @!P1 IMAD.IADD R45, R45, 0x1, -R2 ;  /* 0x000000012d2d9824 */ /* 0x000fe200078e0a02 */
[C---:B------:R-:W-:Y:S01]  /*1730*/  ISETP.GT.U32.AND P1, PT, R2.reuse, R33, PT ;  /* 0x000000210200720c */ /* 0x040fe20003f24070 */
[----:B------:R-:W-:Y:S02]  /*1740*/  IMAD.MOV R8, RZ, RZ, -R8 ;  /* 0x000000ffff087224 */ /* 0x000fe400078e0a08 */
[--C-:B------:R-:W-:Y:S02]  /*1750*/  @!P4 IMAD.IADD R37, R37, 0x1, -R2.reuse ;  /* 0x000000012525c824 */ /* 0x100fe400078e0a02 */
[C---:B------:R-:W-:Y:S02]  /*1760*/  IMAD R53, R2.reuse, R8, R53 ;  /* 0x0000000802357224 */ /* 0x040fe400078e0235 */
        /* <DEDUP_REMOVED lines=8> */
[----:B------:R-:W-:Y:S01]  /*17f0*/  IMAD.HI.U32 R4, R6, R57, RZ ;  /* 0x0000003906047227 */ /* 0x000fe200078e00ff */
[----:B------:R-:W-:-:S03]  /*1800*/  ISETP.GT.U32.AND P5, PT, R2, R41, PT ;  /* 0x000000290200720c */ /* 0x000fc60003fa4070 */
[--C-:B------:R-:W-:Y:S01]  /*1810*/  @!P2 IMAD.IADD R49, R49, 0x1, -R2.reuse ;  /* 0x000000013131a824 */ /* 0x100fe200078e0a02 */
[C---:B------:R-:W-:Y:S01]  /*1820*/  ISETP.GT.U32.AND P2, PT, R2.reuse, R35, PT ;  /* 0x000000230200720c */ /* 0x040fe20003f44070 */
[----:B------:R-:W-:Y:S01]  /*1830*/  @!P1 IMAD.IADD R33, R33, 0x1, -R2 ;  /* 0x0000000121219824 */ /* 0x000fe200078e0a02 */
[----:B------:R-:W-:Y:S01]  /*1840*/  ISETP.GT.U32.AND P1, PT, R2, R45, PT ;  /* 0x0000002d0200720c */ /* 0x000fe20003f24070 */
[----:B------:R-:W-:-:S04]  /*1850*/  IMAD.HI.U32 R10, R6, R61, RZ ;  /* 0x0000003d060a7227 */ /* 0x000fc800078e00ff */
[----:B------:R-:W-:Y:S02]  /*1860*/  IMAD.MOV R4, RZ, RZ, -R4 ;  /* 0x000000ffff047224 */ /* 0x000fe400078e0a04 */
[----:B------:R-:W-:Y:S02]  /*1870*/  IMAD.MOV R10, RZ, RZ, -R10 ;  /* 0x000000ffff0a7224 */ /* 0x000fe400078e0a0a */
[C---:B------:R-:W-:Y:S02]  /*1880*/  IMAD R57, R2.reuse, R4, R57 ;  /* 0x0000000402397224 */ /* 0x040fe400078e0239 */
        /* <DEDUP_REMOVED lines=10> */
[----:B------:R-:W-:-:S04]  /*1930*/  IMAD.HI.U32 R5, R6, R65, RZ ;  /* 0x0000004106057227 */ /* 0x000fc800078e00ff */
[--C-:B------:R-:W-:Y:S01]  /*1940*/  @!P2 IMAD.IADD R35, R35, 0x1, -R2.reuse ;  /* 0x000000012323a824 */ /* 0x100fe200078e0a02 */
[C---:B------:R-:W-:Y:S01]  /*1950*/  ISETP.GT.U32.AND P2, PT, R2.reuse, R49, PT ;  /* 0x000000310200720c */ /* 0x040fe20003f44070 */
[----:B------:R-:W-:Y:S01]  /*1960*/  @!P1 IMAD.IADD R45, R45, 0x1, -R2 ;  /* 0x000000012d2d9824 */ /* 0x000fe200078e0a02 */
[----:B------:R-:W-:Y:S01]  /*1970*/  ISETP.GT.U32.AND P1, PT, R2, R61, PT ;  /* 0x0000003d0200720c */ /* 0x000fe20003f24070 */
[----:B------:R-:W-:Y:S02]  /*1980*/  IMAD.MOV R8, RZ, RZ, -R8 ;  /* 0x000000ffff087224 */ /* 0x000fe400078e0a08 */
[----:B------:R-:W-:Y:S02]  /*1990*/  IMAD.IADD R124, R124, 0x1, R167 ;  /* 0x000000017c7c7824 */ /* 0x000fe400078e02a7 */
[----:B------:R-:W-:-:S03]  /*19a0*/  IMAD.HI.U32 R4, R6, R63, RZ ;  /* 0x0000003f06047227 */ /* 0x000fc600078e00ff */
[----:B------:R-:W-:Y:S01]  /*19b0*/  IABS R71, R124 ;  /* 0x0000007c00477213 */ /* 0x000fe20000000000 */
[----:B------:R-:W-:Y:S02]  /*19c0*/  IMAD.MOV R5, RZ, RZ, -R5 ;  /* 0x000000ffff057224 */ /* 0x000fe400078e0a05 */
[C---:B------:R-:W-:Y:S02]  /*19d0*/  IMAD R59, R2.reuse, R8, R59 ;  /* 0x00000008023b7224 */ /* 0x040fe400078e023b */
[----:B------:R-:W-:Y:S02]  /*19e0*/  IMAD.MOV R10, RZ, RZ, -R4 ;  /* 0x000000ffff0a7224 */ /* 0x000fe400078e0a04 */
[C---:B------:R-:W-:Y:S02]  /*19f0*/  IMAD R65, R2.reuse, R5, R65 ;  /* 0x0000000502417224 */ /* 0x040fe400078e0241 */
[C---:B------:R-:W-:Y:S01]  /*1a00*/  IMAD R63, R2.reuse, R10, R63 ;  /* 0x0000000a023f7224 */ /* 0x040fe200078e023f */
[----:B------:R-:W0:Y:S01]  /*1a10*/  LDS R5, [UR9] ;  /* 0x00000009ff057984 */ /* 0x000e220008000800 */
[--C-:B------:R-:W-:Y:S01]  /*1a20*/  @!P6 IMAD.IADD R29, R29, 0x1, -R2.reuse ;  /* 0x000000011d1de824 */ /* 0x100fe200078e0a02 */
[C---:B------:R-:W-:Y:S01]  /*1a30*/  ISETP.GT.U32.AND P6, PT, R2.reuse, R53, PT ;  /* 0x000000350200720c */ /* 0x040fe20003fc4070 */
[--C-:B------:R-:W-:Y:S01]  /*1a40*/  @!P4 IMAD.IADD R39, R39, 0x1, -R2.reuse ;  /* 0x000000012727c824 */ /* 0x100fe200078e0a02 */
[C---:B------:R-:W-:Y:S01]  /*1a50*/  ISETP.GT.U32.AND P4, PT, R2.reuse, R55, PT ;  /* 0x000000370200720c */ /* 0x040fe20003f84070 */
[--C-:B------:R-:W-:Y:S01]  /*1a60*/  @!P0 IMAD.IADD R43, R43, 0x1, -R2.reuse ;  /* 0x000000012b2b8824 */ /* 0x100fe200078e0a02 */
[C---:B------:R-:W-:Y:S01]  /*1a70*/  ISETP.GT.U32.AND P0, PT, R2.reuse, R59, PT ;  /* 0x0000003b0200720c */ /* 0x040fe20003f04070 */
[--C-:B------:R-:W-:Y:S01]  /*1a80*/  @!P3 IMAD.IADD R51, R51, 0x1, -R2.reuse ;  /* 0x000000013333b824 */ /* 0x100fe200078e0a02 */
[----:B------:R-:W-:Y:S01]  /*1a90*/  ISETP.GT.U32.AND P3, PT, R2, R65, PT ;  /* 0x000000410200720c */ /* 0x000fe20003f64070 */
[----:B------:R-:W-:-:S02]  /*1aa0*/  @!P5 IMAD.IADD R57, R57, 0x1, -R2 ;  /* 0x000000013939d824 */ /* 0x000fc400078e0a02 */
[----:B------:R-:W-:-:S04]  /*1ab0*/  IMAD.HI.U32 R8, R6, R67, RZ ;  /* 0x0000004306087227 */ /* 0x000fc800078e00ff */
[----:B------:R-:W-:-:S04]  /*1ac0*/  IMAD.HI.U32 R4, R6, R69, RZ ;  /* 0x0000004506047227 */ /* 0x000fc800078e00ff */
[----:B------:R-:W-:-:S04]  /*1ad0*/  IMAD.HI.U32 R6, R6, R71, RZ ;  /* 0x0000004706067227 */ /* 0x000fc800078e00ff */
[--C-:B------:R-:W-:Y:S01]  /*1ae0*/  @!P2 IMAD.IADD R49, R49, 0x1, -R2.reuse ;  /* 0x000000013131a824 */ /* 0x100fe200078e0a02 */
[C---:B------:R-:W-:Y:S01]  /*1af0*/  ISETP.GT.U32.AND P2, PT, R2.reuse, R63, PT ;  /* 0x0000003f0200720c */ /* 0x040fe20003f44070 */
[----:B------:R-:W-:Y:S01]  /*1b00*/  @!P1 IMAD.IADD R61, R61, 0x1, -R2 ;  /* 0x000000013d3d9824 */ /* 0x000fe200078e0a02 */
[C---:B------:R-:W-:Y:S01]  /*1b10*/  ISETP.GT.U32.AND P1, PT, R2.reuse, R57, PT ;  /* 0x000000390200720c */ /* 0x040fe20003f24070 */
[----:B------:R-:W-:Y:S02]  /*1b20*/  IMAD.MOV R8, RZ, RZ, -R8 ;  /* 0x000000ffff087224 */ /* 0x000fe400078e0a08 */
[----:B------:R-:W-:Y:S02]  /*1b30*/  IMAD.MOV R4, RZ, RZ, -R4 ;  /* 0x000000ffff047224 */ /* 0x000fe400078e0a04 */
[----:B------:R-:W-:Y:S02]  /*1b40*/  IMAD.MOV R6, RZ, RZ, -R6 ;  /* 0x000000ffff067224 */ /* 0x000fe400078e0a06 */
[----:B------:R-:W-:-:S02]  /*1b50*/  IMAD R67, R2, R8, R67 ;  /* 0x0000000802437224 */ /* 0x000fc400078e0243 */
        /* <DEDUP_REMOVED lines=14> */
[----:B------:R-:W-:Y:S01]  /*1c40*/  IMAD.SHL.U32 R4, R132, 0x200000, RZ ;  /* 0x0020000084047824 */ /* 0x000fe200078e00ff */
[----:B------:R-:W-:Y:S01]  /*1c50*/  ISETP.GT.U32.AND P0, PT, R2, R55, PT ;  /* 0x000000370200720c */ /* 0x000fe20003f04070 */
[--C-:B------:R-:W-:Y:S01]  /*1c60*/  @!P6 IMAD.IADD R67, R67, 0x1, -R2.reuse ;  /* 0x000000014343e824 */ /* 0x100fe200078e0a02 */
[----:B------:R-:W-:Y:S01]  /*1c70*/  ISETP.NE.AND P6, PT, R46, RZ, PT ;  /* 0x000000ff2e00720c */ /* 0x000fe20003fc5270 */
[--C-:B------:R-:W-:Y:S01]  /*1c80*/  @!P4 IMAD.IADD R69, R69, 0x1, -R2.reuse ;  /* 0x000000014545c824 */ /* 0x100fe200078e0a02 */
[----:B------:R-:W-:Y:S01]  /*1c90*/  ISETP.GE.AND P4, PT, R121, RZ, PT ;  /* 0x000000ff7900720c */ /* 0x000fe20003f86270 */
[--C-:B------:R-:W-:Y:S01]  /*1ca0*/  @!P5 IMAD.IADD R71, R71, 0x1, -R2.reuse ;  /* 0x000000014747d824 */ /* 0x100fe200078e0a02 */
[----:B------:R-:W-:Y:S01]  /*1cb0*/  LOP3.LUT R4, R4, 0x600000, RZ, 0xc0, !PT ;  /* 0x0060000004047812 */ /* 0x000fe200078ec0ff */
[--C-:B------:R-:W-:Y:S01]  /*1cc0*/  @!P3 IMAD.IADD R61, R61, 0x1, -R2.reuse ;  /* 0x000000013d3db824 */ /* 0x100fe200078e0a02 */
[----:B------:R-:W-:Y:S01]  /*1cd0*/  BAR.SYNC.DEFER_BLOCKING 0x0 ;  /* 0x0000000000007b1d */ /* 0x000fe20000010000 */
[--C-:B------:R-:W-:Y:S01]  /*1ce0*/  @!P2 IMAD.IADD R59, R59, 0x1, -R2.reuse ;  /* 0x000000013b3ba824 */ /* 0x100fe200078e0a02 */
[C---:B------:R-:W-:Y:S01]  /*1cf0*/  ISETP.GT.U32.AND P2, PT, R2.reuse, R67, PT ;  /* 0x000000430200720c */ /* 0x040fe20003f44070 */
[--C-:B------:R-:W-:Y:S01]  /*1d00*/  @!P1 IMAD.IADD R65, R65, 0x1, -R2.reuse ;  /* 0x0000000141419824 */ /* 0x100fe200078e0a02 */
[C---:B------:R-:W-:Y:S01]  /*1d10*/  ISETP.GT.U32.AND P3, PT, R2.reuse, R69, PT ;  /* 0x000000450200720c */ /* 0x040fe20003f64070 */
[----:B------:R-:W-:Y:S01]  /*1d20*/  @!P0 IMAD.IADD R55, R55, 0x1, -R2 ;  /* 0x0000000137378824 */ /* 0x000fe200078e0a02 */
[----:B------:R-:W-:-:S02]  /*1d30*/  ISETP.GT.U32.AND P5, PT, R2, R71, PT ;  /* 0x000000470200720c */ /* 0x000fc40003fa4070 */
[----:B------:R-:W-:Y:S02]  /*1d40*/  ISETP.GE.AND P1, PT, R94, RZ, PT ;  /* 0x000000ff5e00720c */ /* 0x000fe40003f26270 */
[----:B------:R-:W-:Y:S01]  /*1d50*/  R2UR UR10, R4 ;  /* 0x00000000040a72ca */ /* 0x000fe200000e0000 */
[----:B------:R-:W-:Y:S01]  /*1d60*/  IMAD.MOV.U32 R4, RZ, RZ, R3 ;  /* 0x000000ffff047224 */ /* 0x000fe200078e0003 */
[----:B------:R-:W-:Y:S01]  /*1d70*/  ISETP.GT.U32.AND P0, PT, R2, R63, PT ;  /* 0x0000003f0200720c */ /* 0x000fe20003f04070 */
[----:B-----5:R-:W-:Y:S01]  /*1d80*/  IMAD R3, R175, R164, RZ ;  /* 0x000000a4af037224 */ /* 0x020fe200078e02ff */
[----:B0-----:R-:W-:Y:S01]  /*1d90*/  R2UR UR8, R5 ;  /* 0x00000000050872ca */ /* 0x001fe200000e0000 */
[----:B------:R-:W-:Y:S01]  /*1da0*/  @!P4 IMAD.MOV R4, RZ, RZ, -R4 ;  /* 0x000000ffff04c224 */ /* 0x000fe200078e0a04 */
[----:B------:R-:W-:Y:S01]  /*1db0*/  ISETP.GE.AND P4, PT, R96, RZ, PT ;  /* 0x000000ff6000720c */ /* 0x000fe20003f86270 */
[--C-:B------:R-:W-:Y:S01]  /*1dc0*/  @!P2 IMAD.IADD R67, R67, 0x1, -R2.reuse ;  /* 0x000000014343a824 */ /* 0x100fe200078e0a02 */
[----:B------:R-:W-:Y:S01]  /*1dd0*/  ISETP.GE.AND P2, PT, R95, RZ, PT ;  /* 0x000000ff5f00720c */ /* 0x000fe20003f46270 */
[--C-:B------:R-:W-:Y:S01]  /*1de0*/  @!P3 IMAD.IADD R69, R69, 0x1, -R2.reuse ;  /* 0x000000014545b824 */ /* 0x100fe200078e0a02 */
[----:B------:R-:W-:Y:S01]  /*1df0*/  ISETP.GE.AND P3, PT, R98, RZ, PT ;  /* 0x000000ff6200720c */ /* 0x000fe20003f66270 */
[--C-:B------:R-:W-:Y:S01]  /*1e00*/  @!P5 IMAD.IADD R71, R71, 0x1, -R2.reuse ;  /* 0x000000014747d824 */ /* 0x100fe200078e0a02 */
[----:B------:R-:W-:Y:S01]  /*1e10*/  ISETP.GE.AND P5, PT, R97, RZ, PT ;  /* 0x000000ff6100720c */ /* 0x000fe20003fa6270 */
[----:B------:R-:W-:Y:S01]  /*1e20*/  @!P1 IMAD.MOV R7, RZ, RZ, -R7 ;  /* 0x000000ffff079224 */ /* 0x000fe200078e0a07 */
[----:B------:R-:W-:Y:S01]  /*1e30*/  ISETP.GE.AND P1, PT, R99, RZ, PT ;  /* 0x000000ff6300720c */ /* 0x000fe20003f26270 */
[----:B------:R-:W-:Y:S01]  /*1e40*/  IMAD R5, R164, 0x2, R3 ;  /* 0x00000002a4057824 */ /* 0x000fe200078e0203 */
[----:B------:R-:W-:Y:S01]  /*1e50*/  @!P6 LOP3.LUT R4, RZ, R46, RZ, 0x33, !PT ;  /* 0x0000002eff04e212 */ /* 0x000fe200078e33ff */
[----:B------:R-:W-:Y:S01]  /*1e60*/  @!P0 IMAD.IADD R63, R63, 0x1, -R2 ;  /* 0x000000013f3f8824 */ /* 0x000fe200078e0a02 */
[----:B------:R-:W-:Y:S01]  /*1e70*/  ISETP.GE.AND P6, PT, R124, RZ, PT ;  /* 0x000000ff7c00720c */ /* 0x000fe20003fc6270 */
[----:B------:R-:W-:Y:S01]  /*1e80*/  @!P4 IMAD.MOV R11, RZ, RZ, -R11 ;  /* 0x000000ffff0bc224 */ /* 0x000fe200078e0a0b */
        /* <DEDUP_REMOVED lines=9> */
[----:B------:R-:W-:Y:S01]  /*1f20*/  IMAD R75, R164, 0x2, R5 ;  /* 0x00000002a44b7824 */ /* 0x000fe200078e0205 */
[----:B------:R-:W-:Y:S01]  /*1f30*/  ISETP.NE.AND P0, PT, R47, RZ, PT ;  /* 0x000000ff2f00720c */ /* 0x000fe20003f05270 */
[----:B------:R-:W-:Y:S01]  /*1f40*/  @!P6 IMAD.MOV R71, RZ, RZ, -R71 ;  /* 0x000000ffff47e224 */ /* 0x000fe200078e0a47 */
[----:B------:R-:W-:Y:S01]  /*1f50*/  LOP3.LUT R2, RZ, R47, RZ, 0x33, !PT ;  /* 0x0000002fff027212 */ /* 0x000fe200078e33ff */
        /* <DEDUP_REMOVED lines=11> */
[----:B------:R-:W-:Y:S01]  /*2010*/  SEL R16, R2, R7, !P0 ;  /* 0x0000000702107207 */ /* 0x000fe20004000000 */
[----:B------:R-:W-:Y:S01]  /*2020*/  IMAD R83, R4, R89, RZ ;  /* 0x0000005904537224 */ /* 0x000fe200078e02ff */
[----:B------:R-:W-:Y:S01]  /*2030*/  SEL R18, R2, R9, !P0 ;  /* 0x0000000902127207 */ /* 0x000fe20004000000 */
        /* <DEDUP_REMOVED lines=11> */
[C---:B------:R-:W-:Y:S01]  /*20f0*/  SEL R20, R2.reuse, R11, !P0 ;  /* 0x0000000b02147207 */ /* 0x040fe20004000000 */
[----:B------:R-:W-:Y:S01]  /*2100*/  UIADD3 UR10, UPT, UPT, UR8, UR10, URZ ;  /* 0x0000000a080a7290 */ /* 0x000fe2000fffe0ff */
        /* <DEDUP_REMOVED lines=12> */
[----:B------:R-:W-:-:S02]  /*21d0*/  SEL R24, R2, R15, !P0 ;  /* 0x0000000f02187207 */ /* 0x000fc40004000000 */
        /* <DEDUP_REMOVED lines=13> */
[C---:B------:R-:W-:Y:S01]  /*22b0*/  SEL R28, R2.reuse, R19, !P0 ;  /* 0x00000013021c7207 */ /* 0x040fe20004000000 */
[----:B------:R-:W-:Y:S01]  /*22c0*/  @!P4 IMAD.MOV R63, RZ, RZ, -R63 ;  /* 0x000000ffff3fc224 */ /* 0x000fe200078e0a3f */
        /* <DEDUP_REMOVED lines=8> */
[----:B------:R-:W-:-:S02]  /*2350*/  SEL R38, R2, R29, !P0 ;  /* 0x0000001d02267207 */ /* 0x000fc40004000000 */
[C---:B------:R-:W-:Y:S02]  /*2360*/  SEL R40, R2.reuse, R31, !P0 ;  /* 0x0000001f02287207 */ /* 0x040fe40004000000 */
[C---:B------:R-:W-:Y:S02]  /*2370*/  SEL R42, R2.reuse, R33, !P0 ;  /* 0x00000021022a7207 */ /* 0x040fe40004000000 */
[C---:B------:R-:W-:Y:S02]  /*2380*/  SEL R44, R2.reuse, R35, !P0 ;  /* 0x00000023022c7207 */ /* 0x040fe40004000000 */
[C---:B------:R-:W-:Y:S02]  /*2390*/  SEL R46, R2.reuse, R37, !P0 ;  /* 0x00000025022e7207 */ /* 0x040fe40004000000 */
[C---:B------:R-:W-:Y:S02]  /*23a0*/  SEL R47, R2.reuse, R39, !P0 ;  /* 0x00000027022f7207 */ /* 0x040fe40004000000 */
        /* <DEDUP_REMOVED lines=13> */
[----:B------:R-:W-:Y:S02]  /*2480*/  SEL R71, R2, R71, !P0 ;  /* 0x0000004702477207 */ /* 0x000fe40004000000 */
[----:B------:R-:W-:Y:S02]  /*2490*/  LOP3.LUT P1, RZ, R0, 0x7f, RZ, 0xc0, !PT ;  /* 0x0000007f00ff7812 */ /* 0x000fe4000782c0ff */
[----:B------:R-:W-:Y:S01]  /*24a0*/  ISETP.GT.AND P0, PT, R178, 0x3f, PT ;  /* 0x0000003fb200780c */ /* 0x000fe20003f04270 */
[----:B----4-:R-:W-:-:S12]  /*24b0*/  BRA.U UP0, `(.L_x_5) ;  /* 0x0000000100187547 */ /* 0x010fd8000b800000 */
[----:B------:R-:W-:Y:S01]  /*24c0*/  ELECT P2, URZ, PT ;  /* 0x0000000000ff782f */ /* 0x000fe20003840000 */
[----:B------:R-:W-:Y:S01]  /*24d0*/  IMAD.MOV.U32 R2, RZ, RZ, 0x1 ;  /* 0x00000001ff027424 */ /* 0x000fe200078e00ff */
[----:B------:R-:W-:Y:S01]  /*24e0*/  UMOV UR4, 0x40 ;  /* 0x0000004000047882 */ /* 0x000fe20000000000 */
[----:B------:R-:W-:Y:S01]  /*24f0*/  UVIRTCOUNT.DEALLOC.SMPOOL 0x80 ;  /* 0x000000800000784c */ /* 0x000fe20000000000 */
[----:B------:R-:W-:-:S09]  /*2500*/  ULEA UR4, UR5, UR4, 0x18 ;  /* 0x0000000405047291 */ /* 0x000fd2000f8ec0ff */
[----:B------:R0:W-:Y:S03]  /*2510*/  @P2 STS.U8 [UR4], R2 ;  /* 0x00000002ff002988 */ /* 0x0001e60008000004 */
.L_x_5:
[----:B------:R-:W-:Y:S01]  /*2520*/  STTM.16dp32bit_t0_t15.x32 tmem[UR10], RZ ;  /* 0x000000ff000079ed */ /* 0x000fe20008a8000a */
[----:B------:R-:W-:Y:S01]  /*2530*/  STTM.16dp32bit_t16_t31.x32 tmem[UR10+0x20], RZ ;  /* 0x000020ff000079ed */ /* 0x000fe20008aa000a */
[----:B------:R-:W1:Y:S02]  /*2540*/  FENCE.VIEW.ASYNC.T ;  /* 0x00000000000073c6 */ /* 0x000e640000000200 */
[----:B-1----:R-:W-:Y:S01]  /*2550*/  VOTEU.ALL UP1, P1 ;  /* 0x0000000000ff7886 */ /* 0x002fe20000820000 */
[----:B------:R-:W-:Y:S01]  /*2560*/  VOTEU.ALL UP2, P1 ;  /* 0x0000000000ff7886 */ /* 0x000fe20000840000 */
[----:B------:R-:W-:Y:S01]  /*2570*/  IMAD R133, R164, 0x4, R129 ;  /* 0x00000004a4857824 */ /* 0x000fe200078e0281 */
[----:B------:R-:W-:Y:S01]  /*2580*/  ISETP.LT.AND P3, PT, R179, R88, P0 ;  /* 0x00000058b300720c */ /* 0x000fe20000761270 */
[----:B------:R-:W-:Y:S01]  /*2590*/  IMAD.SHL.U32 R82, R83, 0x2, RZ ;  /* 0x0000000253527824 */ /* 0x000fe200078e00ff */
[----:B------:R-:W-:-:S04]  /*25a0*/  @!UP1 UIADD3 UR4, UPT, UPT, -UR6, 0x100000, URZ ;  /* 0x0010000006049890 */ /* 0x000fc8000fffe1ff */
[----:B------:R-:W-:Y:S02]  /*25b0*/  @!UP1 USHF.L.U32 UR5, UR4, 0xb, URZ ;  /* 0x0000000b04059899 */ /* 0x000fe400080006ff */
[----:B------:R-:W-:Y:S01]  /*25c0*/  @!UP1 USHF.L.U32 UR4, UR4, 0x1, URZ ;  /* 0x0000000104049899 */ /* 0x000fe200080006ff */
[----:B------:R-:W-:Y:S01]  /*25d0*/  BAR.SYNC.DEFER_BLOCKING 0x0 ;  /* 0x0000000000007b1d */ /* 0x000fe20000010000 */
[----:B------:R-:W-:Y:S01]  /*25e0*/  IMAD R137, R164, 0x2, R133 ;  /* 0x00000002a4897824 */ /* 0x000fe200078e0285 */
[----:B------:R-:W-:Y:S02]  /*25f0*/  ISETP.LT.AND P2, PT, R181, R88, P0 ;  /* 0x00000058b500720c */ /* 0x000fe40000741270 */
[----:B------:R-:W-:Y:S01]  /*2600*/  IADD3 R80, P4, PT, R82, UR12, RZ ;  /* 0x0000000c52507c10 */ /* 0x000fe2000ff9e0ff */
[----:B------:R-:W-:-:S03]  /*2610*/  IMAD R141, R164, 0x2, R137 ;  /* 0x00000002a48d7824 */ /* 0x000fc600078e0289 */
[----:B------:R-:W-:Y:S01]  /*2620*/  LEA.HI.X.SX32 R128, R83, UR13, 0x1, P4 ;  /* 0x0000000d53807c11 */ /* 0x000fe2000a0f0eff */
[----:B------:R-:W-:Y:S01]  /*2630*/  IMAD R79, R164, 0x2, R141 ;  /* 0x00000002a44f7824 */ /* 0x000fe200078e028d */
[----:B------:R-:W-:-:S03]  /*2640*/  LEA R6, P4, R159, R80, 0x1 ;  /* 0x000000509f067211 */ /* 0x000fc600078808ff */
[C---:B------:R-:W-:Y:S01]  /*2650*/  IMAD R11, R164.reuse, 0x2, R79 ;  /* 0x00000002a40b7824 */ /* 0x040fe200078e024f */
[----:B------:R-:W-:Y:S01]  /*2660*/  LEA.HI.X.SX32 R7, R159, R128, 0x1, P4 ;  /* 0x000000809f077211 */ /* 0x000fe200020f0eff */
[----:B------:R-:W1:Y:S02]  /*2670*/  FENCE.VIEW.ASYNC.S ;  /* 0x00000000000073c6 */ /* 0x000e640000000000 */
[----:B-1----:R1:W2:Y:S02]  /*2680*/  @!UP2 SYNCS.EXCH.64 URZ, [UR11], UR4 ;  /* 0x000000040bffa5b2 */ /* 0x0022a40008000100 */
[----:B--2---:R-:W-:Y:S01]  /*2690*/  BAR.SYNC.DEFER_BLOCKING 0x0 ;  /* 0x0000000000007b1d */ /* 0x004fe20000010000 */
[----:B------:R-:W-:-:S04]  /*26a0*/  IMAD R13, R164, 0x2, R11 ;  /* 0x00000002a40d7824 */ /* 0x000fc800078e020b */
[----:B------:R-:W-:Y:S01]  /*26b0*/  IMAD R17, R164, 0x2, R13 ;  /* 0x00000002a4117824 */ /* 0x000fe200078e020d */
[----:B------:R-:W-:-:S03]  /*26c0*/  LOP3.LUT R185, R175, 0x18, RZ, 0xfc, !PT ;  /* 0x00000018afb97812 */ /* 0x000fc600078efcff */
[C---:B------:R-:W-:Y:S01]  /*26d0*/  IMAD R15, R164.reuse, 0x4, R17 ;  /* 0x00000004a40f7824 */ /* 0x040fe200078e0211 */
[----:B------:R-:W-:Y:S01]  /*26e0*/  PRMT R149, RZ, 0x7610, R149 ;  /* 0x00007610ff957816 */ /* 0x000fe20000000095 */
[----:B-1----:R-:W1:Y:S02]  /*26f0*/  LDCU UR4, c[0x0][0x3b0] ;  /* 0x00007600ff0477ac */ /* 0x002e640008000800 */
[C---:B------:R-:W-:Y:S01]  /*2700*/  IMAD R19, R164.reuse, 0x2, R15 ;  /* 0x00000002a4137824 */ /* 0x040fe200078e020f */
[----:B------:R-:W-:Y:S01]  /*2710*/  ISETP.LT.AND P4, PT, R185, R88, P0 ;  /* 0x00000058b900720c */ /* 0x000fe20000781270 */
[----:B------:R2:W3:Y:S01]  /*2720*/  @P3 LDG.E.U16 R142, desc[UR20][R6.64] ;  /* 0x00000014068e3981 */ /* 0x0004e2000c1e1500 */
[----:B------:R-:W-:Y:S01]  /*2730*/  LEA R8, P3, R157, R80, 0x1 ;  /* 0x000000509d087211 */ /* 0x000fe200078608ff */
[C---:B------:R-:W-:Y:S01]  /*2740*/  IMAD R21, R164.reuse, 0x2, R19 ;  /* 0x00000002a4157824 */ /* 0x040fe200078e0213 */
[----:B------:R-:W-:Y:S02]  /*2750*/  LOP3.LUT R183, R175, 0x10, RZ, 0xfc, !PT ;  /* 0x00000010afb77812 */ /* 0x000fe400078efcff */
[----:B------:R-:W-:Y:S01]  /*2760*/  LEA.HI.X.SX32 R9, R157, R128, 0x1, P3 ;  /* 0x000000809d097211 */ /* 0x000fe200018f0eff */
[----:B------:R-:W-:Y:S01]  /*2770*/  IMAD R81, R164, 0x2, R21 ;  /* 0x00000002a4517824 */ /* 0x000fe200078e0215 */
[----:B------:R-:W-:-:S02]  /*2780*/  PRMT R146, RZ, 0x7610, R146 ;  /* 0x00007610ff927816 */ /* 0x000fc40000000092 */
[----:B------:R-:W-:Y:S01]  /*2790*/  ISETP.LT.AND P3, PT, R183, R88, P0 ;  /* 0x00000058b700720c */ /* 0x000fe20000761270 */
[----:B------:R4:W5:Y:S01]  /*27a0*/  @P2 LDG.E.U16 R149, desc[UR20][R8.64] ;  /* 0x0000001408952981 */ /* 0x000962000c1e1500 */
[----:B------:R-:W-:Y:S01]  /*27b0*/  LEA R10, P2, R11, R80, 0x1 ;  /* 0x000000500b0a7211 */ /* 0x000fe200078408ff */
[C---:B------:R-:W-:Y:S01]  /*27c0*/  IMAD R23, R164.reuse, 0x2, R81 ;  /* 0x00000002a4177824 */ /* 0x040fe200078e0251 */
[----:B------:R-:W-:Y:S02]  /*27d0*/  LOP3.LUT R187, R175, 0x20, RZ, 0xfc, !PT ;  /* 0x00000020afbb7812 */ /* 0x000fe400078efcff */
[----:B------:R-:W-:Y:S01]  /*27e0*/  LEA.HI.X.SX32 R11, R11, R128, 0x1, P2 ;  /* 0x000000800b0b7211 */ /* 0x000fe200010f0eff */
[----:B------:R-:W-:Y:S01]  /*27f0*/  IMAD R25, R164, 0x2, R23 ;  /* 0x00000002a4197824 */ /* 0x000fe200078e0217 */
[----:B--2---:R-:W-:-:S03]  /*2800*/  LEA R6, P5, R133, R80, 0x1 ;  /* 0x0000005085067211 */ /* 0x004fc600078a08ff */
[----:B------:R-:W2:Y:S01]  /*2810*/  @P4 LDG.E.U16 R146, desc[UR20][R10.64] ;  /* 0x000000140a924981 */ /* 0x000ea2000c1e1500 */
[----:B------:R-:W-:Y:S01]  /*2820*/  ISETP.LT.AND P4, PT, R187, R88, P0 ;  /* 0x00000058bb00720c */ /* 0x000fe20000781270 */
[C---:B------:R-:W-:Y:S01]  /*2830*/  IMAD R27, R164.reuse, 0x2, R25 ;  /* 0x00000002a41b7824 */ /* 0x040fe200078e0219 */
[----:B----4-:R-:W-:Y:S02]  /*2840*/  LEA R8, P2, R15, R80, 0x1 ;  /* 0x000000500f087211 */ /* 0x010fe400078408ff */
[----:B------:R-:W-:Y:S02]  /*2850*/  PRMT R144, RZ, 0x7610, R144 ;  /* 0x00007610ff907816 */ /* 0x000fe40000000090 */
[-C--:B------:R-:W-:Y:S02]  /*2860*/  LEA.HI.X.SX32 R7, R133, R128.reuse, 0x1, P5 ;  /* 0x0000008085077211 */ /* 0x080fe400028f0eff */
[C---:B------:R-:W-:Y:S02]  /*2870*/  LOP3.LUT R189, R175.reuse, 0x1a, RZ, 0xfc, !PT ;  /* 0x0000001aafbd7812 */ /* 0x040fe400078efcff */
[----:B------:R-:W-:Y:S01]  /*2880*/  LOP3.LUT R191, R175, 0x28, RZ, 0xfc, !PT ;  /* 0x00000028afbf7812 */ /* 0x000fe200078efcff */
[----:B------:R4:W2:Y:S01]  /*2890*/  @P3 LDG.E.U16 R144, desc[UR20][R6.64] ;  /* 0x0000001406903981 */ /* 0x0008a2000c1e1500 */
[----:B------:R-:W-:Y:S01]  /*28a0*/  LEA.HI.X.SX32 R9, R15, R128, 0x1, P2 ;  /* 0x000000800f097211 */ /* 0x000fe200010f0eff */
[----:B------:R-:W-:Y:S01]  /*28b0*/  IMAD R15, R164, 0x4, R27 ;  /* 0x00000004a40f7824 */ /* 0x000fe200078e021b */
[----:B------:R-:W-:-:S02]  /*28c0*/  PRMT R148, RZ, 0x7610, R148 ;  /* 0x00007610ff947816 */ /* 0x000fc40000000094 */
[-C--:B------:R-:W-:Y:S01]  /*28d0*/  ISETP.LT.AND P3, PT, R189, R88.reuse, P0 ;  /* 0x00000058bd00720c */ /* 0x080fe20000761270 */
[C---:B------:R-:W-:Y:S01]  /*28e0*/  IMAD R29, R164.reuse, 0x2, R15 ;  /* 0x00000002a41d7824 */ /* 0x040fe200078e020f */
[----:B------:R-:W-:Y:S02]  /*28f0*/  ISETP.LT.AND P2, PT, R191, R88, P0 ;  /* 0x00000058bf00720c */ /* 0x000fe40000741270 */
[----:B------:R-:W2:Y:S01]  /*2900*/  @P4 LDG.E.U16 R148, desc[UR20][R8.64] ;  /* 0x0000001408944981 */ /* 0x000ea2000c1e1500 */
[-C--:B----4-:R-:W-:Y:S01]  /*2910*/  LEA R6, P5, R13, R80.reuse, 0x1 ;  /* 0x000000500d067211 */ /* 0x090fe200078a08ff */
[C---:B------:R-:W-:Y:S01]  /*2920*/  IMAD R73, R164.reuse, 0x2, R29 ;  /* 0x00000002a4497824 */ /* 0x040fe200078e021d */
[----:B------:R-:W-:Y:S02]  /*2930*/  LEA R10, P4, R23, R80, 0x1 ;  /* 0x00000050170a7211 */ /* 0x000fe400078808ff */
[----:B------:R-:W-:Y:S02]  /*2940*/  PRMT R151, RZ, 0x7610, R151 ;  /* 0x00007610ff977816 */ /* 0x000fe40000000097 */
[----:B------:R-:W-:Y:S01]  /*2950*/  PRMT R126, RZ, 0x7610, R126 ;  /* 0x00007610ff7e7816 */ /* 0x000fe2000000007e */
[----:B------:R-:W-:Y:S01]  /*2960*/  IMAD R89, R164, 0x2, R73 ;  /* 0x00000002a4597824 */ /* 0x000fe200078e0249 */
[----:B------:R-:W-:-:S02]  /*2970*/  LEA.HI.X.SX32 R7, R13, R128, 0x1, P5 ;  /* 0x000000800d077211 */ /* 0x000fc400028f0eff */
[----:B------:R-:W-:Y:S02]  /*2980*/  LEA.HI.X.SX32 R11, R23, R128, 0x1, P4 ;  /* 0x00000080170b7211 */ /* 0x000fe400020f0eff */
[C---:B------:R-:W-:Y:S01]  /*2990*/  LOP3.LUT R195, R175.reuse, 0x38, RZ, 0xfc, !PT ;  /* 0x00000038afc37812 */ /* 0x040fe200078efcff */
[----:B------:R4:W2:Y:S01]  /*29a0*/  @P3 LDG.E.U16 R151, desc[UR20][R6.64] ;  /* 0x0000001406973981 */ /* 0x0008a2000c1e1500 */
[----:B------:R-:W-:Y:S01]  /*29b0*/  IMAD R85, R164, 0x2, R89 ;  /* 0x00000002a4557824 */ /* 0x000fe200078e0259 */
[----:B------:R-:W-:Y:S02]  /*29c0*/  LOP3.LUT R197, R175, 0x12, RZ, 0xfc, !PT ;  /* 0x00000012afc57812 */ /* 0x000fe400078efcff */
[----:B------:R0:W2:Y:S01]  /*29d0*/  @P2 LDG.E.U16 R126, desc[UR20][R10.64] ;  /* 0x000000140a7e2981 */ /* 0x0000a2000c1e1500 */
[----:B------:R-:W-:Y:S02]  /*29e0*/  ISETP.LT.AND P4, PT, R195, R88, P0 ;  /* 0x00000058c300720c */ /* 0x000fe40000781270 */
[----:B------:R-:W-:-:S02]  /*29f0*/  LOP3.LUT R193, R175, 0x30, RZ, 0xfc, !PT ;  /* 0x00000030afc17812 */ /* 0x000fc400078efcff */
[-C--:B----4-:R-:W-:Y:S02]  /*2a00*/  LEA R6, P2, R15, R80.reuse, 0x1 ;  /* 0x000000500f067211 */ /* 0x090fe400078408ff */
[----:B------:R-:W-:Y:S02]  /*2a10*/  LEA R14, P5, R85, R80, 0x1 ;  /* 0x00000050550e7211 */ /* 0x000fe400078a08ff */
[----:B------:R-:W-:Y:S02]  /*2a20*/  LEA.HI.X.SX32 R7, R15, R128, 0x1, P2 ;  /* 0x000000800f077211 */ /* 0x000fe400010f0eff */
[-C--:B------:R-:W-:Y:S02]  /*2a30*/  ISETP.LT.AND P2, PT, R197, R88.reuse, P0 ;  /* 0x00000058c500720c */ /* 0x080fe40000741270 */
[----:B------:R-:W-:Y:S02]  /*2a40*/  ISETP.LT.AND P3, PT, R193, R88, P0 ;  /* 0x00000058c100720c */ /* 0x000fe40000761270 */
[----:B------:R-:W-:-:S02]  /*2a50*/  PRMT R134, RZ, 0x7610, R134 ;  /* 0x00007610ff867816 */ /* 0x000fc40000000086 */
[----:B------:R-:W-:Y:S02]  /*2a60*/  LEA.HI.X.SX32 R15, R85, R128, 0x1, P5 ;  /* 0x00000080550f7211 */ /* 0x000fe400028f0eff */
[----:B------:R-:W-:Y:S02]  /*2a70*/  LEA R8, P5, R137, R80, 0x1 ;  /* 0x0000005089087211 */ /* 0x000fe400078a08ff */
[----:B------:R-:W-:Y:S01]  /*2a80*/  LOP3.LUT R201, R175, 0x2a, RZ, 0xfc, !PT ;  /* 0x0000002aafc97812 */ /* 0x000fe200078efcff */
[----:B------:R-:W4:Y:S01]  /*2a90*/  @P4 LDG.E.U16 R134, desc[UR20][R14.64] ;  /* 0x000000140e864981 */ /* 0x000f22000c1e1500 */
[----:B------:R-:W-:Y:S02]  /*2aa0*/  PRMT R153, RZ, 0x7610, R153 ;  /* 0x00007610ff997816 */ /* 0x000fe40000000099 */
[----:B------:R-:W-:Y:S02]  /*2ab0*/  PRMT R130, RZ, 0x7610, R130 ;  /* 0x00007610ff827816 */ /* 0x000fe40000000082 */
[----:B------:R-:W-:-:S02]  /*2ac0*/  LEA.HI.X.SX32 R9, R137, R128, 0x1, P5 ;  /* 0x0000008089097211 */ /* 0x000fc400028f0eff */
[----:B------:R-:W-:Y:S02]  /*2ad0*/  ISETP.LT.AND P4, PT, R201, R88, P0 ;  /* 0x00000058c900720c */ /* 0x000fe40000781270 */
[----:B------:R-:W-:Y:S01]  /*2ae0*/  LOP3.LUT R199, R175, 0x22, RZ, 0xfc, !PT ;  /* 0x00000022afc77812 */ /* 0x000fe200078efcff */
[----:B------:R1:W2:Y:S01]  /*2af0*/  @P2 LDG.E.U16 R153, desc[UR20][R8.64] ;  /* 0x0000001408992981 */ /* 0x0002a2000c1e1500 */
[----:B0-----:R-:W-:-:S03]  /*2b00*/  LEA R10, P2, R25, R80, 0x1 ;  /* 0x00000050190a7211 */ /* 0x001fc600078408ff */
[----:B------:R0:W2:Y:S01]  /*2b10*/  @P3 LDG.E.U16 R130, desc[UR20][R6.64] ;  /* 0x0000001406823981 */ /* 0x0000a2000c1e1500 */
[----:B------:R-:W-:Y:S02]  /*2b20*/  ISETP.LT.AND P3, PT, R199, R88, P0 ;  /* 0x00000058c700720c */ /* 0x000fe40000761270 */
[----:B------:R-:W-:Y:S02]  /*2b30*/  LOP3.LUT R205, R175, 0x3a, RZ, 0xfc, !PT ;  /* 0x0000003aafcd7812 */ /* 0x000fe400078efcff */
[----:B------:R-:W-:Y:S01]  /*2b40*/  PRMT R127, RZ, 0x7610, R127 ;  /* 0x00007610ff7f7816 */ /* 0x000fe2000000007f */
[----:B------:R-:W-:Y:S01]  /*2b50*/  IMAD R85, R164, 0x2, R85 ;  /* 0x00000002a4557824 */ /* 0x000fe200078e0255 */
[----:B------:R-:W-:Y:S02]  /*2b60*/  LEA.HI.X.SX32 R11, R25, R128, 0x1, P2 ;  /* 0x00000080190b7211 */ /* 0x000fe400010f0eff */
[----:B------:R-:W-:Y:S02]  /*2b70*/  LEA R12, P6, R19, R80, 0x1 ;  /* 0x00000050130c7211 */ /* 0x000fe400078c08ff */
[----:B------:R-:W-:Y:S01]  /*2b80*/  ISETP.LT.AND P2, PT, R205, R88, P0 ;  /* 0x00000058cd00720c */ /* 0x000fe20000741270 */
[----:B------:R0:W2:Y:S01]  /*2b90*/  @P4 LDG.E.U16 R127, desc[UR20][R10.64] ;  /* 0x000000140a7f4981 */ /* 0x0000a2000c1e1500 */
[----:B------:R-:W-:-:S02]  /*2ba0*/  PRMT R155, RZ, 0x7610, R155 ;  /* 0x00007610ff9b7816 */ /* 0x000fc4000000009b */
[----:B------:R-:W-:Y:S02]  /*2bb0*/  LEA.HI.X.SX32 R13, R19, R128, 0x1, P6 ;  /* 0x00000080130d7211 */ /* 0x000fe400030f0eff */
[----:B-1----:R-:W-:Y:S02]  /*2bc0*/  LEA R8, P4, R85, R80, 0x1 ;  /* 0x0000005055087211 */ /* 0x002fe400078808ff */
[----:B------:R-:W-:Y:S01]  /*2bd0*/  LOP3.LUT R203, R175, 0x32, RZ, 0xfc, !PT ;  /* 0x00000032afcb7812 */ /* 0x000fe200078efcff */
[----:B------:R1:W2:Y:S01]  /*2be0*/  @P3 LDG.E.U16 R155, desc[UR20][R12.64] ;  /* 0x000000140c9b3981 */ /* 0x0002a2000c1e1500 */
[----:B------:R-:W-:Y:S02]  /*2bf0*/  PRMT R135, RZ, 0x7610, R135 ;  /* 0x00007610ff877816 */ /* 0x000fe40000000087 */
[----:B------:R-:W-:Y:S02]  /*2c00*/  LEA.HI.X.SX32 R9, R85, R128, 0x1, P4 ;  /* 0x0000008055097211 */ /* 0x000fe400020f0eff */
[----:B------:R-:W-:-:S02]  /*2c10*/  ISETP.LT.AND P3, PT, R203, R88, P0 ;  /* 0x00000058cb00720c */ /* 0x000fc40000761270 */
[----:B------:R-:W-:Y:S01]  /*2c20*/  LOP3.LUT R209, R175, 0x14, RZ, 0xfc, !PT ;  /* 0x00000014afd17812 */ /* 0x000fe200078efcff */
[----:B------:R1:W2:Y:S01]  /*2c30*/  @P2 LDG.E.U16 R135, desc[UR20][R8.64] ;  /* 0x0000001408872981 */ /* 0x0002a2000c1e1500 */
[----:B0-----:R-:W-:Y:S02]  /*2c40*/  LEA R6, P5, R29, R80, 0x1 ;  /* 0x000000501d067211 */ /* 0x001fe400078a08ff */
[----:B------:R-:W-:Y:S02]  /*2c50*/  ISETP.LT.AND P2, PT, R209, R88, P0 ;  /* 0x00000058d100720c */ /* 0x000fe40000741270 */
[----:B------:R-:W-:Y:S02]  /*2c60*/  PRMT R131, RZ, 0x7610, R131 ;  /* 0x00007610ff837816 */ /* 0x000fe40000000083 */
[----:B------:R-:W-:Y:S02]  /*2c70*/  LEA.HI.X.SX32 R7, R29, R128, 0x1, P5 ;  /* 0x000000801d077211 */ /* 0x000fe400028f0eff */
[----:B------:R-:W-:-:S02]  /*2c80*/  LEA R10, P5, R141, R80, 0x1 ;  /* 0x000000508d0a7211 */ /* 0x000fc400078a08ff */
[----:B------:R-:W-:Y:S01]  /*2c90*/  LOP3.LUT R207, R175, 0xc, RZ, 0xfc, !PT ;  /* 0x0000000cafcf7812 */ /* 0x000fe200078efcff */
[----:B------:R0:W2:Y:S01]  /*2ca0*/  @P3 LDG.E.U16 R131, desc[UR20][R6.64] ;  /* 0x0000001406833981 */ /* 0x0000a2000c1e1500 */
[----:B------:R-:W-:Y:S02]  /*2cb0*/  PRMT R143, RZ, 0x7610, R143 ;  /* 0x00007610ff8f7816 */ /* 0x000fe4000000008f */
[----:B------:R-:W-:Y:S02]  /*2cc0*/  LEA.HI.X.SX32 R11, R141, R128, 0x1, P5 ;  /* 0x000000808d0b7211 */ /* 0x000fe400028f0eff */
[----:B------:R-:W-:Y:S01]  /*2cd0*/  ISETP.LT.AND P3, PT, R207, R88, P0 ;  /* 0x00000058cf00720c */ /* 0x000fe20000761270 */
[----:B------:R-:W-:Y:S01]  /*2ce0*/  IMAD R2, R117, R165, RZ ;  /* 0x000000a575027224 */ /* 0x000fe200078e02ff */
[-C--:B-1----:R-:W-:Y:S01]  /*2cf0*/  LEA R12, P4, R129, R80.reuse, 0x1 ;  /* 0x00000050810c7211 */ /* 0x082fe200078808ff */
[----:B------:R1:W2:Y:S01]  /*2d00*/  @P2 LDG.E.U16 R143, desc[UR20][R10.64] ;  /* 0x000000140a8f2981 */ /* 0x0002a2000c1e1500 */
[----:B------:R-:W-:-:S02]  /*2d10*/  LEA R8, P2, R21, R80, 0x1 ;  /* 0x0000005015087211 */ /* 0x000fc400078408ff */
[----:B------:R-:W-:Y:S02]  /*2d20*/  LOP3.LUT R211, R175, 0x1c, RZ, 0xfc, !PT ;  /* 0x0000001cafd37812 */ /* 0x000fe400078efcff */
[----:B------:R-:W-:Y:S02]  /*2d30*/  PRMT R139, RZ, 0x7610, R139 ;  /* 0x00007610ff8b7816 */ /* 0x000fe4000000008b */
[-C--:B------:R-:W-:Y:S02]  /*2d40*/  LEA.HI.X.SX32 R13, R129, R128.reuse, 0x1, P4 ;  /* 0x00000080810d7211 */ /* 0x080fe400020f0eff */
[----:B------:R-:W-:Y:S02]  /*2d50*/  LEA.HI.X.SX32 R9, R21, R128, 0x1, P2 ;  /* 0x0000008015097211 */ /* 0x000fe400010f0eff */
[----:B------:R-:W-:Y:S01]  /*2d60*/  LOP3.LUT R213, R175, 0x24, RZ, 0xfc, !PT ;  /* 0x00000024afd57812 */ /* 0x000fe200078efcff */
[----:B------:R1:W2:Y:S01]  /*2d70*/  @P3 LDG.E.U16 R139, desc[UR20][R12.64] ;  /* 0x000000140c8b3981 */ /* 0x0002a2000c1e1500 */
[----:B------:R-:W-:-:S02]  /*2d80*/  ISETP.LT.AND P4, PT, R211, R88, P0 ;  /* 0x00000058d300720c */ /* 0x000fc40000781270 */
[C---:B------:R-:W-:Y:S02]  /*2d90*/  LEA R68, P2, R2.reuse, UR14, 0x1 ;  /* 0x0000000e02447c11 */ /* 0x040fe4000f8408ff */
[----:B------:R-:W-:Y:S02]  /*2da0*/  ISETP.LT.AND P3, PT, R213, R88, P0 ;  /* 0x00000058d500720c */ /* 0x000fe40000761270 */
[-C--:B0-----:R-:W-:Y:S02]  /*2db0*/  LEA R6, P5, R17, R80.reuse, 0x1 ;  /* 0x0000005011067211 */ /* 0x081fe400078a08ff */
[----:B------:R-:W-:Y:S02]  /*2dc0*/  LEA.HI.X.SX32 R76, R2, UR15, 0x1, P2 ;  /* 0x0000000f024c7c11 */ /* 0x000fe400090f0eff */
[----:B------:R-:W-:Y:S02]  /*2dd0*/  LEA R2, P2, R3, R80, 0x1 ;  /* 0x0000005003027211 */ /* 0x000fe400078408ff */
[----:B------:R-:W-:Y:S01]  /*2de0*/  PRMT R145, RZ, 0x7610, R145 ;  /* 0x00007610ff917816 */ /* 0x000fe20000000091 */
[----:B-1----:R-:W-:Y:S01]  /*2df0*/  IMAD R11, R16, UR4, RZ ;  /* 0x00000004100b7c24 */ /* 0x002fe2000f8e02ff */
[-C--:B------:R-:W-:Y:S01]  /*2e00*/  LEA.HI.X.SX32 R7, R17, R128.reuse, 0x1, P5 ;  /* 0x0000008011077211 */ /* 0x080fe200028f0eff */
[----:B------:R-:W-:Y:S01]  /*2e10*/  IMAD R67, R70, UR4, RZ ;  /* 0x0000000446437c24 */ /* 0x000fe2000f8e02ff */
[----:B------:R-:W-:Y:S01]  /*2e20*/  LEA.HI.X.SX32 R3, R3, R128, 0x1, P2 ;  /* 0x0000008003037211 */ /* 0x000fe200010f0eff */
[----:B------:R-:W-:Y:S01]  /*2e30*/  IMAD R15, R20, UR4, RZ ;  /* 0x00000004140f7c24 */ /* 0x000fe2000f8e02ff */
[-C--:B------:R-:W-:Y:S01]  /*2e40*/  LEA R70, P2, R27, R80.reuse, 0x1 ;  /* 0x000000501b467211 */ /* 0x080fe200078408ff */
[----:B------:R-:W-:Y:S01]  /*2e50*/  IMAD R69, R72, UR4, RZ ;  /* 0x0000000448457c24 */ /* 0x000fe2000f8e02ff */
[----:B------:R-:W-:Y:S01]  /*2e60*/  PRMT R244, RZ, 0x7610, R244 ;  /* 0x00007610fff47816 */ /* 0x000fe200000000f4 */
[----:B------:R-:W-:Y:S01]  /*2e70*/  IMAD R72, R74, UR4, RZ ;  /* 0x000000044a487c24 */ /* 0x000fe2000f8e02ff */
[----:B------:R0:W2:Y:S01]  /*2e80*/  @P4 LDG.E.U16 R145, desc[UR20][R6.64] ;  /* 0x0000001406914981 */ /* 0x0000a2000c1e1500 */
[----:B------:R-:W-:Y:S01]  /*2e90*/  IMAD R13, R18, UR4, RZ ;  /* 0x00000004120d7c24 */ /* 0x000fe2000f8e02ff */
[----:B------:R-:W-:Y:S01]  /*2ea0*/  LEA R4, P5, R5, R80, 0x1 ;  /* 0x0000005005047211 */ /* 0x000fe200078a08ff */
[----:B------:R-:W-:Y:S01]  /*2eb0*/  IMAD R74, R71, UR4, RZ ;  /* 0x00000004474a7c24 */ /* 0x000fe2000f8e02ff */
[----:B------:R-:W-:Y:S01]  /*2ec0*/  LEA.HI.X.SX32 R71, R27, R128, 0x1, P2 ;  /* 0x000000801b477211 */ /* 0x000fe200010f0eff */
[----:B------:R-:W-:Y:S01]  /*2ed0*/  IMAD R17, R22, UR4, RZ ;  /* 0x0000000416117c24 */ /* 0x000fe2000f8e02ff */
[-C--:B------:R-:W-:Y:S01]  /*2ee0*/  LEA R10, P2, R15, R68.reuse, 0x1 ;  /* 0x000000440f0a7211 */ /* 0x080fe200078408ff */
[----:B------:R-:W-:Y:S01]  /*2ef0*/  IMAD R21, R26, UR4, RZ ;  /* 0x000000041a157c24 */ /* 0x000fe2000f8e02ff */
[----:B------:R1:W2:Y:S01]  /*2f00*/  @P3 LDG.E.U16 R244, desc[UR20][R8.64] ;  /* 0x0000001408f43981 */ /* 0x0002a2000c1e1500 */
[----:B0-----:R-:W-:Y:S01]  /*2f10*/  LEA R6, P6, R11, R68, 0x1 ;  /* 0x000000440b067211 */ /* 0x001fe200078c08ff */
[----:B------:R-:W-:Y:S01]  /*2f20*/  IMAD R19, R24, UR4, RZ ;  /* 0x0000000418137c24 */ /* 0x000fe2000f8e02ff */
[----:B------:R-:W-:Y:S01]  /*2f30*/  LEA.HI.X.SX32 R5, R5, R128, 0x1, P5 ;  /* 0x0000008005057211 */ /* 0x000fe200028f0eff */
[----:B------:R-:W-:Y:S01]  /*2f40*/  IMAD R23, R28, UR4, RZ ;  /* 0x000000041c177c24 */ /* 0x000fe2000f8e02ff */
[----:B------:R-:W-:Y:S01]  /*2f50*/  LEA.HI.X.SX32 R7, R11, R76, 0x1, P6 ;  /* 0x0000004c0b077211 */ /* 0x000fe200030f0eff */
[----:B------:R-:W-:Y:S01]  /*2f60*/  IMAD R28, R32, UR4, RZ ;  /* 0x00000004201c7c24 */ /* 0x000fe2000f8e02ff */
[----:B------:R-:W-:-:S02]  /*2f70*/  LEA R12, P6, R17, R68, 0x1 ;  /* 0x00000044110c7211 */ /* 0x000fc400078c08ff */
[----:B-1----:R-:W-:Y:S02]  /*2f80*/  LEA R8, P5, R13, R68, 0x1 ;  /* 0x000000440d087211 */ /* 0x002fe400078a08ff */
[----:B------:R-:W-:Y:S02]  /*2f90*/  LEA.HI.X.SX32 R11, R15, R76, 0x1, P2 ;  /* 0x0000004c0f0b7211 */ /* 0x000fe400010f0eff */
[----:B------:R-:W-:Y:S01]  /*2fa0*/  LEA R16, P2, R21, R68, 0x1 ;  /* 0x0000004415107211 */ /* 0x000fe200078408ff */
[----:B------:R-:W-:Y:S01]  /*2fb0*/  IMAD R25, R30, UR4, RZ ;  /* 0x000000041e197c24 */ /* 0x000fe2000f8e02ff */
[----:B------:R-:W-:Y:S01]  /*2fc0*/  LEA.HI.X.SX32 R9, R13, R76, 0x1, P5 ;  /* 0x0000004c0d097211 */ /* 0x000fe200028f0eff */
[----:B------:R-:W-:Y:S01]  /*2fd0*/  IMAD R29, R34, UR4, RZ ;  /* 0x00000004221d7c24 */ /* 0x000fe2000f8e02ff */
[----:B------:R-:W-:Y:S02]  /*2fe0*/  LEA R14, P5, R19, R68, 0x1 ;  /* 0x00000044130e7211 */ /* 0x000fe400078a08ff */
[----:B------:R-:W-:Y:S01]  /*2ff0*/  LEA.HI.X.SX32 R13, R17, R76, 0x1, P6 ;  /* 0x0000004c110d7211 */ /* 0x000fe200030f0eff */
[----:B------:R-:W-:Y:S01]  /*3000*/  IMAD R33, R38, UR4, RZ ;  /* 0x0000000426217c24 */ /* 0x000fe2000f8e02ff */
[----:B------:R-:W-:-:S02]  /*3010*/  LEA R18, P6, R23, R68, 0x1 ;  /* 0x0000004417127211 */ /* 0x000fc400078c08ff */
        /* <DEDUP_REMOVED lines=51> */
[----:B------:R-:W-:Y:S02]  /*3350*/  LEA.HI.X.SX32 R49, R53, R76, 0x1, P6 ;  /* 0x0000004c35317211 */ /* 0x000fe400030f0eff */
[----:B------:R-:W-:-:S02]  /*3360*/  LEA R54, P6, R59, R68, 0x1 ;  /* 0x000000443b367211 */ /* 0x000fc400078c08ff */
[----:B------:R-:W-:Y:S02]  /*3370*/  LEA.HI.X.SX32 R53, R57, R76, 0x1, P2 ;  /* 0x0000004c39357211 */ /* 0x000fe400010f0eff */
[----:B------:R-:W-:Y:S02]  /*3380*/  LEA R58, P2, R63, R68, 0x1 ;  /* 0x000000443f3a7211 */ /* 0x000fe400078408ff */
[----:B------:R-:W-:Y:S02]  /*3390*/  LEA.HI.X.SX32 R51, R55, R76, 0x1, P5 ;  /* 0x0000004c37337211 */ /* 0x000fe400028f0eff */
[----:B------:R-:W-:Y:S02]  /*33a0*/  LEA R56, P5, R61, R68, 0x1 ;  /* 0x000000443d387211 */ /* 0x000fe400078a08ff */
[----:B------:R-:W-:Y:S02]  /*33b0*/  LEA.HI.X.SX32 R55, R59, R76, 0x1, P6 ;  /* 0x0000004c3b377211 */ /* 0x000fe400030f0eff */
[----:B------:R-:W-:-:S02]  /*33c0*/  LEA R60, P6, R65, R68, 0x1 ;  /* 0x00000044413c7211 */ /* 0x000fc400078c08ff */
[----:B------:R-:W-:Y:S02]  /*33d0*/  LEA.HI.X.SX32 R59, R63, R76, 0x1, P2 ;  /* 0x0000004c3f3b7211 */ /* 0x000fe400010f0eff */
[----:B------:R-:W-:Y:S02]  /*33e0*/  LEA R64, P2, R69, R68, 0x1 ;  /* 0x0000004445407211 */ /* 0x000fe400078408ff */
[----:B------:R-:W-:Y:S02]  /*33f0*/  LOP3.LUT R215, R175, 0x2, RZ, 0xfc, !PT ;  /* 0x00000002afd77812 */ /* 0x000fe400078efcff */
[-C--:B------:R-:W-:Y:S02]  /*3400*/  LEA.HI.X.SX32 R57, R61, R76.reuse, 0x1, P5 ;  /* 0x0000004c3d397211 */ /* 0x080fe400028f0eff */
[----:B------:R-:W-:Y:S02]  /*3410*/  LEA.HI.X.SX32 R61, R65, R76, 0x1, P6 ;  /* 0x0000004c413d7211 */ /* 0x000fe400030f0eff */
[----:B------:R-:W-:-:S02]  /*3420*/  ISETP.LT.AND P4, PT, R175, R88, P0 ;  /* 0x00000058af00720c */ /* 0x000fc40000781270 */
[----:B------:R-:W-:Y:S02]  /*3430*/  LEA.HI.X.SX32 R65, R69, R76, 0x1, P2 ;  /* 0x0000004c45417211 */ /* 0x000fe400010f0eff */
[----:B------:R-:W-:Y:S02]  /*3440*/  ISETP.LT.AND P2, PT, R215, R88, P0 ;  /* 0x00000058d700720c */ /* 0x000fe40000741270 */
[----:B------:R-:W-:Y:S02]  /*3450*/  PRMT R138, RZ, 0x7610, R138 ;  /* 0x00007610ff8a7816 */ /* 0x000fe4000000008a */
[----:B------:R-:W-:-:S05]  /*3460*/  PRMT R147, RZ, 0x7610, R147 ;  /* 0x00007610ff937816 */ /* 0x000fca0000000093 */
[----:B------:R-:W2:Y:S04]  /*3470*/  @P4 LDG.E.U16 R138, desc[UR20][R2.64] ;  /* 0x00000014028a4981 */ /* 0x000ea8000c1e1500 */
[----:B------:R-:W2:Y:S01]  /*3480*/  @P2 LDG.E.U16 R147, desc[UR20][R4.64] ;  /* 0x0000001404932981 */ /* 0x000ea2000c1e1500 */
[-C--:B------:R-:W-:Y:S02]  /*3490*/  LEA R62, P5, R67, R68.reuse, 0x1 ;  /* 0x00000044433e7211 */ /* 0x080fe400078a08ff */
[----:B------:R-:W-:Y:S02]  /*34a0*/  LEA R66, P6, R72, R68, 0x1 ;  /* 0x0000004448427211 */ /* 0x000fe400078c08ff */
[----:B------:R-:W-:Y:S02]  /*34b0*/  LOP3.LUT R219, R175, 0x34, RZ, 0xfc, !PT ;  /* 0x00000034afdb7812 */ /* 0x000fe400078efcff */
[----:B------:R-:W-:-:S02]  /*34c0*/  LEA.HI.X.SX32 R63, R67, R76, 0x1, P5 ;  /* 0x0000004c433f7211 */ /* 0x000fc400028f0eff */
[----:B------:R-:W-:Y:S02]  /*34d0*/  LEA.HI.X.SX32 R67, R72, R76, 0x1, P6 ;  /* 0x0000004c48437211 */ /* 0x000fe400030f0eff */
[----:B------:R-:W-:Y:S02]  /*34e0*/  LOP3.LUT R217, R175, 0x2c, RZ, 0xfc, !PT ;  /* 0x0000002cafd97812 */ /* 0x000fe400078efcff */
[----:B------:R-:W-:Y:S01]  /*34f0*/  ISETP.LT.AND P6, PT, R219, R88, P0 ;  /* 0x00000058db00720c */ /* 0x000fe200007c1270 */
[----:B------:R-:W-:Y:S01]  /*3500*/  IMAD R85, R164, 0x2, R85 ;  /* 0x00000002a4557824 */ /* 0x000fe200078e0255 */
[----:B------:R-:W-:Y:S02]  /*3510*/  LEA R68, P5, R74, R68, 0x1 ;  /* 0x000000444a447211 */ /* 0x000fe400078a08ff */
[----:B------:R-:W-:Y:S02]  /*3520*/  ISETP.LT.AND P3, PT, R217, R88, P0 ;  /* 0x00000058d900720c */ /* 0x000fe40000761270 */
[----:B------:R-:W-:-:S02]  /*3530*/  LEA R72, P4, R73, R80, 0x1 ;  /* 0x0000005049487211 */ /* 0x000fc400078808ff */
[----:B------:R-:W-:Y:S02]  /*3540*/  LOP3.LUT R221, R175, 0x3c, RZ, 0xfc, !PT ;  /* 0x0000003cafdd7812 */ /* 0x000fe400078efcff */
[----:B------:R-:W-:Y:S02]  /*3550*/  LEA.HI.X.SX32 R69, R74, R76, 0x1, P5 ;  /* 0x0000004c4a457211 */ /* 0x000fe400028f0eff */
[----:B------:R-:W-:Y:S02]  /*3560*/  PRMT R240, RZ, 0x7610, R240 ;  /* 0x00007610fff07816 */ /* 0x000fe400000000f0 */
[----:B------:R-:W-:Y:S02]  /*3570*/  LEA.HI.X.SX32 R73, R73, R128, 0x1, P4 ;  /* 0x0000008049497211 */ /* 0x000fe400020f0eff */
[-C--:B------:R-:W-:Y:S02]  /*3580*/  LEA R92, P5, R85, R80.reuse, 0x1 ;  /* 0x00000050555c7211 */ /* 0x080fe400078a08ff */
[----:B------:R-:W-:Y:S01]  /*3590*/  LEA R84, P4, R79, R80, 0x1 ;  /* 0x000000504f547211 */ /* 0x000fe200078808ff */
[----:B------:R0:W5:Y:S01]  /*35a0*/  @P6 LDG.E.U16 R240, desc[UR20][R72.64] ;  /* 0x0000001448f06981 */ /* 0x000162000c1e1500 */
[----:B------:R-:W-:-:S02]  /*35b0*/  ISETP.LT.AND P2, PT, R221, R88, P0 ;  /* 0x00000058dd00720c */ /* 0x000fc40000741270 */
[----:B------:R-:W-:Y:S02]  /*35c0*/  PRMT R242, RZ, 0x7610, R242 ;  /* 0x00007610fff27816 */ /* 0x000fe400000000f2 */
[----:B------:R-:W-:Y:S01]  /*35d0*/  LEA.HI.X.SX32 R93, R85, R128, 0x1, P5 ;  /* 0x00000080555d7211 */ /* 0x000fe200028f0eff */
[----:B------:R-:W-:Y:S01]  /*35e0*/  IMAD R125, R173, R164, RZ ;  /* 0x000000a4ad7d7224 */ /* 0x000fe200078e02ff */
[----:B------:R-:W-:Y:S01]  /*35f0*/  LEA.HI.X.SX32 R85, R79, R128, 0x1, P4 ;  /* 0x000000804f557211 */ /* 0x000fe200020f0eff */
[----:B------:R-:W-:Y:S01]  /*3600*/  IMAD R163, R169, R164, RZ ;  /* 0x000000a4a9a37224 */ /* 0x000fe200078e02ff */
[-C--:B------:R-:W-:Y:S01]  /*3610*/  LEA R90, P4, R89, R80.reuse, 0x1 ;  /* 0x00000050595a7211 */ /* 0x080fe200078808ff */
[----:B------:R1:W5:Y:S01]  /*3620*/  @P3 LDG.E.U16 R242, desc[UR20][R70.64] ;  /* 0x0000001446f23981 */ /* 0x000362000c1e1500 */
[----:B0-----:R-:W-:Y:S02]  /*3630*/  LEA R72, P6, R77, R80, 0x1 ;  /* 0x000000504d487211 */ /* 0x001fe400078c08ff */
[----:B------:R-:W-:-:S02]  /*3640*/  PRMT R238, RZ, 0x7610, R238 ;  /* 0x00007610ffee7816 */ /* 0x000fc400000000ee */
[-C--:B------:R-:W-:Y:S02]  /*3650*/  LEA.HI.X.SX32 R91, R89, R128.reuse, 0x1, P4 ;  /* 0x00000080595b7211 */ /* 0x080fe400020f0eff */
[----:B------:R-:W-:Y:S02]  /*3660*/  LEA.HI.X.SX32 R73, R77, R128, 0x1, P6 ;  /* 0x000000804d497211 */ /* 0x000fe400030f0eff */
[----:B------:R-:W-:Y:S01]  /*3670*/  LEA R86, P3, R81, R80, 0x1 ;  /* 0x0000005051567211 */ /* 0x000fe200078608ff */
[----:B------:R-:W-:Y:S01]  /*3680*/  IMAD R161, R171, R164, RZ ;  /* 0x000000a4aba17224 */ /* 0x000fe200078e02ff */
[-C--:B-1----:R-:W-:Y:S01]  /*3690*/  LEA R70, P5, R75, R80.reuse, 0x1 ;  /* 0x000000504b467211 */ /* 0x082fe200078a08ff */
[----:B------:R-:W5:Y:S01]  /*36a0*/  @P2 LDG.E.U16 R238, desc[UR20][R92.64] ;  /* 0x000000145cee2981 */ /* 0x000f62000c1e1500 */
[-C--:B------:R-:W-:Y:S02]  /*36b0*/  LEA R74, P4, R125, R80.reuse, 0x1 ;  /* 0x000000507d4a7211 */ /* 0x080fe400078808ff */
[----:B------:R-:W-:-:S02]  /*36c0*/  LEA R78, P6, R163, R80, 0x1 ;  /* 0x00000050a34e7211 */ /* 0x000fc400078c08ff */
[C---:B------:R-:W-:Y:S02]  /*36d0*/  LOP3.LUT R223, R175.reuse, 0x16, RZ, 0xfc, !PT ;  /* 0x00000016afdf7812 */ /* 0x040fe400078efcff */
[C---:B------:R-:W-:Y:S02]  /*36e0*/  LOP3.LUT R225, R175.reuse, 0x26, RZ, 0xfc, !PT ;  /* 0x00000026afe17812 */ /* 0x040fe400078efcff */
[C---:B------:R-:W-:Y:S02]  /*36f0*/  LOP3.LUT R227, R175.reuse, 0x36, RZ, 0xfc, !PT ;  /* 0x00000036afe37812 */ /* 0x040fe400078efcff */
[----:B------:R-:W-:Y:S02]  /*3700*/  LOP3.LUT R229, R175, 0x4, RZ, 0xfc, !PT ;  /* 0x00000004afe57812 */ /* 0x000fe400078efcff */
[-C--:B------:R-:W-:Y:S02]  /*3710*/  LEA.HI.X.SX32 R71, R75, R128.reuse, 0x1, P5 ;  /* 0x000000804b477211 */ /* 0x080fe400028f0eff */
[----:B------:R-:W-:-:S02]  /*3720*/  LEA.HI.X.SX32 R87, R81, R128, 0x1, P3 ;  /* 0x0000008051577211 */ /* 0x000fc400018f0eff */
[-C--:B------:R-:W-:Y:S02]  /*3730*/  LEA.HI.X.SX32 R75, R125, R128.reuse, 0x1, P4 ;  /* 0x000000807d4b7211 */ /* 0x080fe400020f0eff */
[----:B------:R-:W-:Y:S02]  /*3740*/  LEA.HI.X.SX32 R79, R163, R128, 0x1, P6 ;  /* 0x00000080a34f7211 */ /* 0x000fe400030f0eff */
[-C--:B------:R-:W-:Y:S02]  /*3750*/  ISETP.LT.AND P3, PT, R223, R88.reuse, P0 ;  /* 0x00000058df00720c */ /* 0x080fe40000761270 */
[-C--:B------:R-:W-:Y:S02]  /*3760*/  ISETP.LT.AND P4, PT, R225, R88.reuse, P0 ;  /* 0x00000058e100720c */ /* 0x080fe40000781270 */
[-C--:B------:R-:W-:Y:S02]  /*3770*/  ISETP.LT.AND P6, PT, R227, R88.reuse, P0 ;  /* 0x00000058e300720c */ /* 0x080fe400007c1270 */
[----:B------:R-:W-:Y:S01]  /*3780*/  ISETP.LT.AND P2, PT, R229, R88, P0 ;  /* 0x00000058e500720c */ /* 0x000fe20000741270 */
[----:B------:R-:W-:Y:S01]  /*3790*/  IMAD R177, R167, R164, RZ ;  /* 0x000000a4a7b17224 */ /* 0x000fe200078e02ff */
[----:B------:R-:W-:-:S02]  /*37a0*/  LEA R76, P5, R161, R80, 0x1 ;  /* 0x00000050a14c7211 */ /* 0x000fc400078a08ff */
[----:B------:R-:W-:Y:S02]  /*37b0*/  PRMT R218, RZ, 0x7610, R218 ;  /* 0x00007610ffda7816 */ /* 0x000fe400000000da */
[----:B------:R-:W-:Y:S02]  /*37c0*/  PRMT R236, RZ, 0x7610, R236 ;  /* 0x00007610ffec7816 */ /* 0x000fe400000000ec */
[----:B------:R-:W-:Y:S02]  /*37d0*/  PRMT R234, RZ, 0x7610, R234 ;  /* 0x00007610ffea7816 */ /* 0x000fe400000000ea */
[----:B------:R-:W-:Y:S01]  /*37e0*/  PRMT R163, RZ, 0x7610, R163 ;  /* 0x00007610ffa37816 */ /* 0x000fe200000000a3 */
[----:B------:R0:W5:Y:S01]  /*37f0*/  @P3 LDG.E.U16 R218, desc[UR20][R84.64] ;  /* 0x0000001454da3981 */ /* 0x000162000c1e1500 */
[----:B------:R-:W-:Y:S02]  /*3800*/  LEA.HI.X.SX32 R77, R161, R128, 0x1, P5 ;  /* 0x00000080a14d7211 */ /* 0x000fe400028f0eff */
[----:B------:R-:W-:Y:S01]  /*3810*/  LEA R80, P5, R177, R80, 0x1 ;  /* 0x00000050b1507211 */ /* 0x000fe200078a08ff */
[----:B------:R1:W5:Y:S01]  /*3820*/  @P4 LDG.E.U16 R236, desc[UR20][R86.64] ;  /* 0x0000001456ec4981 */ /* 0x000362000c1e1500 */
[----:B------:R-:W-:-:S02]  /*3830*/  LOP3.LUT R231, R175, 0x6, RZ, 0xfc, !PT ;  /* 0x00000006afe77812 */ /* 0x000fc400078efcff */
[----:B------:R-:W-:Y:S01]  /*3840*/  LEA.HI.X.SX32 R81, R177, R128, 0x1, P5 ;  /* 0x00000080b1517211 */ /* 0x000fe200028f0eff */
[----:B------:R0:W5:Y:S01]  /*3850*/  @P6 LDG.E.U16 R234, desc[UR20][R90.64] ;  /* 0x000000145aea6981 */ /* 0x000162000c1e1500 */
[-C--:B------:R-:W-:Y:S02]  /*3860*/  ISETP.LT.AND P6, PT, R231, R88.reuse, P0 ;  /* 0x00000058e700720c */ /* 0x080fe400007c1270 */
[-C--:B------:R-:W-:Y:S01]  /*3870*/  ISETP.LT.AND P5, PT, R173, R88.reuse, P0 ;  /* 0x00000058ad00720c */ /* 0x080fe200007a1270 */
[----:B------:R-:W5:Y:S01]  /*3880*/  @P2 LDG.E.U16 R163, desc[UR20][R70.64] ;  /* 0x0000001446a32981 */ /* 0x000f62000c1e1500 */
[-C--:B------:R-:W-:Y:S02]  /*3890*/  ISETP.LT.AND P4, PT, R171, R88.reuse, P0 ;  /* 0x00000058ab00720c */ /* 0x080fe40000781270 */
[-C--:B------:R-:W-:Y:S02]  /*38a0*/  ISETP.LT.AND P3, PT, R169, R88.reuse, P0 ;  /* 0x00000058a900720c */ /* 0x080fe40000761270 */
[----:B------:R-:W-:-:S02]  /*38b0*/  ISETP.LT.AND P2, PT, R167, R88, P0 ;  /* 0x00000058a700720c */ /* 0x000fc40000741270 */
[----:B------:R-:W-:Y:S02]  /*38c0*/  ISETP.LT.AND P0, PT, R117, R88, P0 ;  /* 0x000000587500720c */ /* 0x000fe40000701270 */
[----:B------:R-:W-:Y:S02]  /*38d0*/  PRMT R232, RZ, 0x7610, R232 ;  /* 0x00007610ffe87816 */ /* 0x000fe400000000e8 */
[----:B------:R-:W-:Y:S02]  /*38e0*/  PRMT R230, RZ, 0x7610, R230 ;  /* 0x00007610ffe67816 */ /* 0x000fe400000000e6 */
[----:B------:R-:W-:Y:S02]  /*38f0*/  PRMT R228, RZ, 0x7610, R228 ;  /* 0x00007610ffe47816 */ /* 0x000fe400000000e4 */
[----:B------:R-:W-:Y:S01]  /*3900*/  PRMT R226, RZ, 0x7610, R226 ;  /* 0x00007610ffe27816 */ /* 0x000fe200000000e2 */
[----:B------:R-:W5:Y:S01]  /*3910*/  @P6 LDG.E.U16 R232, desc[UR20][R72.64] ;  /* 0x0000001448e86981 */ /* 0x000f62000c1e1500 */
[----:B------:R-:W-:-:S02]  /*3920*/  PRMT R224, RZ, 0x7610, R224 ;  /* 0x00007610ffe07816 */ /* 0x000fc400000000e0 */
[----:B------:R-:W-:Y:S01]  /*3930*/  PRMT R222, RZ, 0x7610, R222 ;  /* 0x00007610ffde7816 */ /* 0x000fe200000000de */
[----:B------:R-:W5:Y:S01]  /*3940*/  @P5 LDG.E.U16 R230, desc[UR20][R74.64] ;  /* 0x000000144ae65981 */ /* 0x000f62000c1e1500 */
[----:B------:R-:W-:Y:S02]  /*3950*/  PRMT R220, RZ, 0x7610, R220 ;  /* 0x00007610ffdc7816 */ /* 0x000fe400000000dc */
[----:B------:R-:W-:Y:S01]  /*3960*/  PRMT R180, RZ, 0x7610, R180 ;  /* 0x00007610ffb47816 */ /* 0x000fe200000000b4 */
[----:B------:R-:W5:Y:S01]  /*3970*/  @P4 LDG.E.U16 R228, desc[UR20][R76.64] ;  /* 0x000000144ce44981 */ /* 0x000f62000c1e1500 */
        /* <DEDUP_REMOVED lines=42> */
[----:B------:R-:W-:-:S03]  /*3c20*/  PRMT R214, RZ, 0x7610, R214 ;  /* 0x00007610ffd67816 */ /* 0x000fc600000000d6 */
[----:B------:R-:W5:Y:S04]  /*3c30*/  @P0 LDG.E.U16 R237, desc[UR20][R40.64] ;  /* 0x0000001428ed0981 */ /* 0x000f68000c1e1500 */
        /* <DEDUP_REMOVED lines=18> */
[----:B------:R-:W5:Y:S01]  /*3d60*/  @P0 LDG.E.U16 R214, desc[UR20][R68.64] ;  /* 0x0000001444d60981 */ /* 0x000f62000c1e1500 */
[----:B0-----:R-:W-:-:S02]  /*3d70*/  SHF.R.S32.HI R84, RZ, 0x1f, R83 ;  /* 0x0000001fff547819 */ /* 0x001fc40000011453 */
[----:B------:R-:W-:Y:S01]  /*3d80*/  SHF.R.S32.HI R85, RZ, 0x6, R0 ;  /* 0x00000006ff557819 */ /* 0x000fe20000011400 */
[----:B------:R-:W-:Y:S01]  /*3d90*/  IMAD.SHL.U32 R177, R117, 0x2, RZ ;  /* 0x0000000275b17824 */ /* 0x000fe200078e00ff */
[----:B------:R-:W-:Y:S01]  /*3da0*/  SHF.L.U64.HI R83, R83, 0x1, R84 ;  /* 0x0000000153537819 */ /* 0x000fe20000010254 */
[----:B------:R-:W-:-:S04]  /*3db0*/  @!UP1 UIADD3 UR4, UPT, UPT, -UR6, 0x100000, URZ ;  /* 0x0010000006049890 */ /* 0x000fc8000fffe1ff */
[----:B------:R-:W-:Y:S02]  /*3dc0*/  @!UP1 USHF.L.U32 UR5, UR4, 0xb, URZ ;  /* 0x0000000b04059899 */ /* 0x000fe400080006ff */
[----:B------:R-:W-:Y:S01]  /*3dd0*/  @!UP1 USHF.L.U32 UR4, UR4, 0x1, URZ ;  /* 0x0000000104049899 */ /* 0x000fe200080006ff */
[----:B------:R-:W-:Y:S02]  /*3de0*/  SGXT R84, R85, 0x1 ;  /* 0x000000015554781a */ /* 0x000fe40000000200 */
[----:B------:R-:W-:Y:S02]  /*3df0*/  SHF.R.S32.HI R140, RZ, 0x1f, R159 ;  /* 0x0000001fff8c7819 */ /* 0x000fe4000001149f */
[----:B------:R-:W-:Y:S02]  /*3e00*/  LEA R162, P2, R159, R82, 0x1 ;  /* 0x000000529fa27211 */ /* 0x000fe400078408ff */
[----:B------:R-:W-:Y:S01]  /*3e10*/  LOP3.LUT R177, R177, 0x90, R84, 0x78, !PT ;  /* 0x00000090b1b17812 */ /* 0x000fe200078e7854 */
[----:B------:R-:W-:Y:S01]  /*3e20*/  VOTEU.ALL UP2, P1 ;  /* 0x0000000000ff7886 */ /* 0x000fe20000840000 */
[----:B------:R-:W-:-:S02]  /*3e30*/  LEA.HI.X R140, R159, R83, R140, 0x1, P2 ;  /* 0x000000539f8c7211 */ /* 0x000fc400010f0c8c */
[----:B------:R-:W-:Y:S02]  /*3e40*/  SHF.R.S32.HI R84, RZ, 0x1f, R129 ;  /* 0x0000001fff547819 */ /* 0x000fe40000011481 */
[----:B------:R-:W-:Y:S01]  /*3e50*/  LEA R128, P2, R129, R82, 0x1 ;  /* 0x0000005281807211 */ /* 0x000fe200078408ff */
[----:B------:R0:W0:Y:S01]  /*3e60*/  @!UP2 SYNCS.EXCH.64 URZ, [UR9+0x8008], UR4 ;  /* 0x0080080409ffa5b2 */ /* 0x0000220008000100 */
[C---:B------:R-:W-:Y:S02]  /*3e70*/  LOP3.LUT R176, R177.reuse, 0x20, RZ, 0x3c, !PT ;  /* 0x00000020b1b07812 */ /* 0x040fe400078e3cff */
[----:B------:R-:W-:Y:S01]  /*3e80*/  LOP3.LUT R174, R177, 0x40, RZ, 0x3c, !PT ;  /* 0x00000040b1ae7812 */ /* 0x000fe200078e3cff */
[----:B------:R-:W-:Y:S01]  /*3e90*/  IMAD R154, R185, R164, RZ ;  /* 0x000000a4b99a7224 */ /* 0x000fe200078e02ff */
[----:B-1----:R-:W-:Y:S02]  /*3ea0*/  SHF.R.S32.HI R86, RZ, 0x1f, R157 ;  /* 0x0000001fff567819 */ /* 0x002fe4000001149d */
[----:B------:R-:W-:-:S02]  /*3eb0*/  LEA R92, P3, R157, R82, 0x1 ;  /* 0x000000529d5c7211 */ /* 0x000fc400078608ff */
[----:B------:R-:W-:Y:S01]  /*3ec0*/  LEA.HI.X R129, R129, R83, R84, 0x1, P2 ;  /* 0x0000005381817211 */ /* 0x000fe200010f0c54 */
[----:B------:R-:W-:Y:S01]  /*3ed0*/  IMAD R84, R223, R164, RZ ;  /* 0x000000a4df547224 */ /* 0x000fe200078e02ff */
[----:B------:R-:W-:Y:S01]  /*3ee0*/  SHF.R.S32.HI R90, RZ, 0x1f, R137 ;  /* 0x0000001fff5a7819 */ /* 0x000fe20000011489 */
[----:B---3--:R-:W-:Y:S01]  /*3ef0*/  STS.U16 [R177+UR9+0x400], R142 ;  /* 0x0004008eb1007988 */ /* 0x008fe20008000409 */
[----:B------:R-:W-:Y:S02]  /*3f00*/  SHF.R.S32.HI R150, RZ, 0x1f, R141 ;  /* 0x0000001fff967819 */ /* 0x000fe4000001148d */
[-C--:B------:R-:W-:Y:S01]  /*3f10*/  LEA R136, P4, R137, R82.reuse, 0x1 ;  /* 0x0000005289887211 */ /* 0x080fe200078808ff */
[----:B--2---:R-:W-:Y:S01]  /*3f20*/  STS.U16 [R177+UR9+0x800], R144 ;  /* 0x00080090b1007988 */ /* 0x004fe20008000409 */
[----:B------:R-:W-:-:S03]  /*3f30*/  LEA R216, P5, R141, R82, 0x1 ;  /* 0x000000528dd87211 */ /* 0x000fc600078a08ff */
[----:B------:R-:W-:Y:S01]  /*3f40*/  STS.U16 [R177+UR9+0xc00], R146 ;  /* 0x000c0092b1007988 */ /* 0x000fe20008000409 */
[----:B------:R-:W-:-:S03]  /*3f50*/  ISETP.NE.U32.AND P0, PT, R132, RZ, PT ;  /* 0x000000ff8400720c */ /* 0x000fc60003f05070 */
[----:B------:R-:W-:Y:S01]  /*3f60*/  STS.U16 [R177+UR9+0x1000], R148 ;  /* 0x00100094b1007988 */ /* 0x000fe20008000409 */
[----:B------:R-:W-:-:S03]  /*3f70*/  LEA.HI.X R93, R157, R83, R86, 0x1, P3 ;  /* 0x000000539d5d7211 */ /* 0x000fc600018f0c56 */
[----:B------:R-:W-:Y:S01]  /*3f80*/  STS.U16 [R177+UR9+0x1400], R126 ;  /* 0x0014007eb1007988 */ /* 0x000fe20008000409 */
[----:B------:R-:W-:-:S03]  /*3f90*/  SHF.R.S32.HI R86, RZ, 0x1f, R133 ;  /* 0x0000001fff567819 */ /* 0x000fc60000011485 */
[----:B------:R-:W-:Y:S01]  /*3fa0*/  STS.U16 [R177+UR9+0x1800], R130 ;  /* 0x00180082b1007988 */ /* 0x000fe20008000409 */
[----:B------:R-:W-:-:S03]  /*3fb0*/  LEA R132, P3, R133, R82, 0x1 ;  /* 0x0000005285847211 */ /* 0x000fc600078608ff */
[----:B----4-:R-:W-:Y:S01]  /*3fc0*/  STS.U16 [R177+UR9+0x1c00], R134 ;  /* 0x001c0086b1007988 */ /* 0x010fe20008000409 */
[----:B------:R-:W-:-:S03]  /*3fd0*/  LEA.HI.X R137, R137, R83, R90, 0x1, P4 ;  /* 0x0000005389897211 */ /* 0x000fc600020f0c5a */
[----:B------:R-:W-:Y:S01]  /*3fe0*/  STS.U16 [R177+UR9], R138 ;  /* 0x0000008ab1007988 */ /* 0x000fe20008000409 */
[----:B------:R-:W-:-:S03]  /*3ff0*/  LEA.HI.X R141, R141, R83, R150, 0x1, P5 ;  /* 0x000000538d8d7211 */ /* 0x000fc600028f0c96 */
[----:B-----5:R1:W-:Y:S01]  /*4000*/  STS.U16 [R176+UR9+0x500], R149 ;  /* 0x00050095b0007988 */ /* 0x0203e20008000409 */
[----:B------:R-:W-:-:S03]  /*4010*/  IMAD R90, R189, R164, RZ ;  /* 0x000000a4bd5a7224 */ /* 0x000fc600078e02ff */
[----:B------:R-:W-:Y:S01]  /*4020*/  STS.U16 [R176+UR9+0xd00], R151 ;  /* 0x000d0097b0007988 */ /* 0x000fe20008000409 */
[----:B------:R-:W-:-:S03]  /*4030*/  IMAD R150, R211, R164, RZ ;  /* 0x000000a4d3967224 */ /* 0x000fc600078e02ff */
[----:B------:R-:W-:Y:S01]  /*4040*/  STS.U16 [R176+UR9+0x900], R153 ;  /* 0x00090099b0007988 */ /* 0x000fe20008000409 */
[----:B-1----:R-:W-:-:S03]  /*4050*/  IMAD.SHL.U32 R149, R154, 0x2, RZ ;  /* 0x000000029a957824 */ /* 0x002fc600078e00ff */
[----:B------:R-:W-:Y:S04]  /*4060*/  STS.U16 [R176+UR9+0x1100], R155 ;  /* 0x0011009bb0007988 */ /* 0x000fe80008000409 */
[----:B------:R-:W-:Y:S04]  /*4070*/  STS.U16 [R176+UR9+0x1500], R127 ;  /* 0x0015007fb0007988 */ /* 0x000fe80008000409 */
[----:B------:R-:W-:Y:S04]  /*4080*/  STS.U16 [R176+UR9+0x1900], R131 ;  /* 0x00190083b0007988 */ /* 0x000fe80008000409 */
[----:B------:R-:W-:Y:S04]  /*4090*/  STS.U16 [R176+UR9+0x1d00], R135 ;  /* 0x001d0087b0007988 */ /* 0x000fe80008000409 */
[----:B------:R-:W-:Y:S04]  /*40a0*/  STS.U16 [R176+UR9+0x100], R147 ;  /* 0x00010093b0007988 */ /* 0x000fe80008000409 */
[----:B------:R1:W-:Y:S01]  /*40b0*/  STS.U16 [R174+UR9+0xe00], R145 ;  /* 0x000e0091ae007988 */ /* 0x0003e20008000409 */
[----:B------:R-:W-:Y:S01]  /*40c0*/  LEA.HI.X R133, R133, R83, R86, 0x1, P3 ;  /* 0x0000005385857211 */ /* 0x000fe200018f0c56 */
[----:B------:R-:W-:Y:S01]  /*40d0*/  IMAD.HI R152, R84, 0x2, RZ ;  /* 0x0000000254987827 */ /* 0x000fe200078e02ff */
[----:B------:R-:W-:-:S03]  /*40e0*/  IADD3 R148, P4, P5, R149, UR12, R82 ;  /* 0x0000000c95947c10 */ /* 0x000fc6000fd9e052 */
[----:B------:R-:W-:-:S04]  /*40f0*/  IMAD.HI R154, R154, 0x2, RZ ;  /* 0x000000029a9a7827 */ /* 0x000fc800078e02ff */
[----:B-1----:R-:W-:Y:S02]  /*4100*/  IMAD.SHL.U32 R145, R84, 0x2, RZ ;  /* 0x0000000254917824 */ /* 0x002fe400078e00ff */
[----:B------:R-:W-:Y:S02]  /*4110*/  IMAD.SHL.U32 R153, R90, 0x2, RZ ;  /* 0x000000025a997824 */ /* 0x000fe400078e00ff */
[----:B------:R-:W-:Y:S01]  /*4120*/  IMAD.SHL.U32 R157, R150, 0x2, RZ ;  /* 0x00000002969d7824 */ /* 0x000fe200078e00ff */
[----:B------:R-:W-:Y:S01]  /*4130*/  IADD3 R144, P2, P3, R145, UR12, R82 ;  /* 0x0000000c91907c10 */ /* 0x000fe2000fb5e052 */
[-C--:B------:R-:W-:Y:S02]  /*4140*/  IMAD R146, R187, R164.reuse, RZ ;  /* 0x000000a4bb927224 */ /* 0x080fe400078e02ff */
[----:B------:R-:W-:Y:S01]  /*4150*/  IMAD R86, R199, R164, RZ ;  /* 0x000000a4c7567224 */ /* 0x000fe200078e02ff */
[--C-:B------:R-:W-:Y:S01]  /*4160*/  IADD3.X R145, PT, PT, R152, UR13, R83.reuse, P2, P3 ;  /* 0x0000000d98917c10 */ /* 0x100fe200097e6453 */
[----:B------:R-:W-:Y:S01]  /*4170*/  IMAD.HI R90, R90, 0x2, RZ ;  /* 0x000000025a5a7827 */ /* 0x000fe200078e02ff */
[----:B------:R-:W-:-:S02]  /*4180*/  IADD3.X R149, PT, PT, R154, UR13, R83, P4, P5 ;  /* 0x0000000d9a957c10 */ /* 0x000fc4000a7ea453 */
[--C-:B------:R-:W-:Y:S01]  /*4190*/  IADD3 R152, P2, P3, R153, UR12, R82.reuse ;  /* 0x0000000c99987c10 */ /* 0x100fe2000fb5e052 */
[----:B------:R-:W-:Y:S01]  /*41a0*/  IMAD.HI R150, R150, 0x2, RZ ;  /* 0x0000000296967827 */ /* 0x000fe200078e02ff */
[----:B------:R-:W-:-:S03]  /*41b0*/  IADD3 R156, P4, P5, R157, UR12, R82 ;  /* 0x0000000c9d9c7c10 */ /* 0x000fc6000fd9e052 */
[----:B------:R-:W-:Y:S02]  /*41c0*/  IMAD.SHL.U32 R161, R146, 0x2, RZ ;  /* 0x0000000292a17824 */ /* 0x000fe400078e00ff */
[----:B------:R-:W-:Y:S02]  /*41d0*/  IMAD.SHL.U32 R159, R86, 0x2, RZ ;  /* 0x00000002569f7824 */ /* 0x000fe400078e00ff */
[-C--:B------:R-:W-:Y:S02]  /*41e0*/  IMAD R142, R213, R164.reuse, RZ ;  /* 0x000000a4d58e7224 */ /* 0x080fe400078e02ff */
[----:B------:R-:W-:Y:S01]  /*41f0*/  IMAD R138, R225, R164, RZ ;  /* 0x000000a4e18a7224 */ /* 0x000fe200078e02ff */
[--C-:B------:R-:W-:Y:S01]  /*4200*/  IADD3.X R153, PT, PT, R90, UR13, R83.reuse, P2, P3 ;  /* 0x0000000d5a997c10 */ /* 0x100fe200097e6453 */
[----:B------:R-:W-:Y:S01]  /*4210*/  IMAD.HI R146, R146, 0x2, RZ ;  /* 0x0000000292927827 */ /* 0x000fe200078e02ff */
[----:B------:R-:W-:Y:S02]  /*4220*/  IADD3.X R157, PT, PT, R150, UR13, R83, P4, P5 ;  /* 0x0000000d969d7c10 */ /* 0x000fe4000a7ea453 */
[--C-:B------:R-:W-:Y:S01]  /*4230*/  IADD3 R160, P2, P3, R161, UR12, R82.reuse ;  /* 0x0000000ca1a07c10 */ /* 0x100fe2000fb5e052 */
[----:B------:R-:W-:Y:S01]  /*4240*/  IMAD.HI R86, R86, 0x2, RZ ;  /* 0x0000000256567827 */ /* 0x000fe200078e02ff */
[----:B------:R-:W-:-:S03]  /*4250*/  IADD3 R158, P4, P5, R159, UR12, R82 ;  /* 0x0000000c9f9e7c10 */ /* 0x000fc6000fd9e052 */
[----:B------:R-:W-:Y:S02]  /*4260*/  IMAD.SHL.U32 R155, R142, 0x2, RZ ;  /* 0x000000028e9b7824 */ /* 0x000fe400078e00ff */
[----:B------:R-:W-:Y:S02]  /*4270*/  IMAD.SHL.U32 R151, R138, 0x2, RZ ;  /* 0x000000028a977824 */ /* 0x000fe400078e00ff */
[-C--:B------:R-:W-:Y:S02]  /*4280*/  IMAD R85, R191, R164.reuse, RZ ;  /* 0x000000a4bf557224 */ /* 0x080fe400078e02ff */
[----:B------:R-:W-:Y:S01]  /*4290*/  IMAD R134, R201, R164, RZ ;  /* 0x000000a4c9867224 */ /* 0x000fe200078e02ff */
[----:B------:R1:W-:Y:S01]  /*42a0*/  STS.U16 [R174+UR9+0xa00], R143 ;  /* 0x000a008fae007988 */ /* 0x0003e20008000409 */
[----:B------:R-:W-:Y:S01]  /*42b0*/  IMAD.HI R142, R142, 0x2, RZ ;  /* 0x000000028e8e7827 */ /* 0x000fe200078e02ff */
[--C-:B------:R-:W-:Y:S02]  /*42c0*/  IADD3.X R161, PT, PT, R146, UR13, R83.reuse, P2, P3 ;  /* 0x0000000d92a17c10 */ /* 0x100fe400097e6453 */
[----:B------:R-:W-:Y:S01]  /*42d0*/  IADD3.X R159, PT, PT, R86, UR13, R83, P4, P5 ;  /* 0x0000000d569f7c10 */ /* 0x000fe2000a7ea453 */
[----:B------:R-:W-:Y:S01]  /*42e0*/  IMAD.HI R138, R138, 0x2, RZ ;  /* 0x000000028a8a7827 */ /* 0x000fe200078e02ff */
[----:B------:R-:W-:-:S02]  /*42f0*/  IADD3 R154, P2, P3, R155, UR12, R82 ;  /* 0x0000000c9b9a7c10 */ /* 0x000fc4000fb5e052 */
[----:B------:R-:W-:Y:S01]  /*4300*/  IADD3 R150, P4, P5, R151, UR12, R82 ;  /* 0x0000000c97967c10 */ /* 0x000fe2000fd9e052 */
[C---:B------:R-:W-:Y:S02]  /*4310*/  IMAD.SHL.U32 R147, R85.reuse, 0x2, RZ ;  /* 0x0000000255937824 */ /* 0x040fe400078e00ff */
[----:B------:R-:W-:-:S04]  /*4320*/  IMAD.HI R84, R85, 0x2, RZ ;  /* 0x0000000255547827 */ /* 0x000fc800078e02ff */
[----:B-1----:R-:W-:Y:S02]  /*4330*/  IMAD.SHL.U32 R143, R134, 0x2, RZ ;  /* 0x00000002868f7824 */ /* 0x002fe400078e00ff */
[-C--:B------:R-:W-:Y:S02]  /*4340*/  IMAD R126, R193, R164.reuse, RZ ;  /* 0x000000a4c17e7224 */ /* 0x080fe400078e02ff */
[-C--:B------:R-:W-:Y:S02]  /*4350*/  IMAD R85, R203, R164.reuse, RZ ;  /* 0x000000a4cb557224 */ /* 0x080fe400078e02ff */
[----:B------:R-:W-:Y:S01]  /*4360*/  IMAD R130, R217, R164, RZ ;  /* 0x000000a4d9827224 */ /* 0x000fe200078e02ff */
[--C-:B------:R-:W-:Y:S01]  /*4370*/  IADD3.X R155, PT, PT, R142, UR13, R83.reuse, P2, P3 ;  /* 0x0000000d8e9b7c10 */ /* 0x100fe200097e6453 */
[----:B------:R-:W-:Y:S01]  /*4380*/  IMAD.HI R134, R134, 0x2, RZ ;  /* 0x0000000286867827 */ /* 0x000fe200078e02ff */
[----:B------:R-:W-:Y:S01]  /*4390*/  IADD3.X R151, PT, PT, R138, UR13, R83, P4, P5 ;  /* 0x0000000d8a977c10 */ /* 0x000fe2000a7ea453 */
[----:B------:R1:W-:Y:S01]  /*43a0*/  STS.U16 [R174+UR9+0x600], R139 ;  /* 0x0006008bae007988 */ /* 0x0003e20008000409 */
[--C-:B------:R-:W-:Y:S01]  /*43b0*/  IADD3 R142, P4, P5, R143, UR12, R82.reuse ;  /* 0x0000000c8f8e7c10 */ /* 0x100fe2000fd9e052 */
[----:B------:R-:W-:Y:S01]  /*43c0*/  IMAD.SHL.U32 R135, R126, 0x2, RZ ;  /* 0x000000027e877824 */ /* 0x000fe200078e00ff */
[----:B------:R-:W-:Y:S01]  /*43d0*/  IADD3 R146, P2, P3, R147, UR12, R82 ;  /* 0x0000000c93927c10 */ /* 0x000fe2000fb5e052 */
[----:B------:R-:W-:-:S02]  /*43e0*/  IMAD.SHL.U32 R131, R85, 0x2, RZ ;  /* 0x0000000255837824 */ /* 0x000fc400078e00ff */
[----:B------:R-:W-:Y:S01]  /*43f0*/  IMAD.HI R90, R85, 0x2, RZ ;  /* 0x00000002555a7827 */ /* 0x000fe200078e02ff */
[----:B------:R-:W-:-:S03]  /*4400*/  IADD3.X R143, PT, PT, R134, UR13, R83, P4, P5 ;  /* 0x0000000d868f7c10 */ /* 0x000fc6000a7ea453 */
[----:B-1----:R-:W-:Y:S02]  /*4410*/  IMAD.SHL.U32 R139, R130, 0x2, RZ ;  /* 0x00000002828b7824 */ /* 0x002fe400078e00ff */
[----:B------:R-:W-:Y:S01]  /*4420*/  IMAD R85, R219, R164, RZ ;  /* 0x000000a4db557224 */ /* 0x000fe200078e02ff */
[----:B------:R-:W-:Y:S01]  /*4430*/  IADD3.X R147, PT, PT, R84, UR13, R83, P2, P3 ;  /* 0x0000000d54937c10 */ /* 0x000fe200097e6453 */
[----:B------:R-:W-:Y:S01]  /*4440*/  IMAD.HI R126, R126, 0x2, RZ ;  /* 0x000000027e7e7827 */ /* 0x000fe200078e02ff */
[--C-:B------:R-:W-:Y:S02]  /*4450*/  IADD3 R134, P4, P5, R135, UR12, R82.reuse ;  /* 0x0000000c87867c10 */ /* 0x100fe4000fd9e052 */
[----:B------:R-:W-:Y:S01]  /*4460*/  IADD3 R138, P3, P2, R139, UR12, R82 ;  /* 0x0000000c8b8a7c10 */ /* 0x000fe2000fa7e052 */
[----:B------:R-:W-:-:S04]  /*4470*/  IMAD.HI R130, R130, 0x2, RZ ;  /* 0x0000000282827827 */ /* 0x000fc800078e02ff */
[C---:B------:R-:W-:Y:S02]  /*4480*/  IMAD.SHL.U32 R127, R85.reuse, 0x2, RZ ;  /* 0x00000002557f7824 */ /* 0x040fe400078e00ff */
[----:B------:R-:W-:Y:S01]  /*4490*/  IMAD.HI R86, R85, 0x2, RZ ;  /* 0x0000000255567827 */ /* 0x000fe200078e02ff */
[----:B------:R-:W-:-:S03]  /*44a0*/  IADD3.X R135, PT, PT, R126, UR13, R83, P4, P5 ;  /* 0x0000000d7e877c10 */ /* 0x000fc6000a7ea453 */
[-C--:B------:R-:W-:Y:S02]  /*44b0*/  IMAD R246, R195, R164.reuse, RZ ;  /* 0x000000a4c3f67224 */ /* 0x080fe400078e02ff */
[----:B------:R-:W-:Y:S01]  /*44c0*/  IMAD R85, R227, R164, RZ ;  /* 0x000000a4e3557224 */ /* 0x000fe200078e02ff */
[--C-:B------:R-:W-:Y:S01]  /*44d0*/  IADD3.X R139, PT, PT, R130, UR13, R83.reuse, P3, P2 ;  /* 0x0000000d828b7c10 */ /* 0x100fe20009fe4453 */
[----:B------:R-:W-:Y:S01]  /*44e0*/  IMAD.SHL.U32 R87, R246, 0x2, RZ ;  /* 0x00000002f6577824 */ /* 0x000fe200078e00ff */
[--C-:B------:R-:W-:Y:S01]  /*44f0*/  IADD3 R126, P4, P5, R127, UR12, R82.reuse ;  /* 0x0000000c7f7e7c10 */ /* 0x100fe2000fd9e052 */
[----:B------:R-:W-:Y:S01]  /*4500*/  IMAD.SHL.U32 R91, R85, 0x2, RZ ;  /* 0x00000002555b7824 */ /* 0x000fe200078e00ff */
[----:B------:R-:W-:Y:S01]  /*4510*/  IADD3 R130, P3, P2, R131, UR12, R82 ;  /* 0x0000000c83827c10 */ /* 0x000fe2000fa7e052 */
[----:B------:R-:W-:Y:S01]  /*4520*/  IMAD.HI R84, R85, 0x2, RZ ;  /* 0x0000000255547827 */ /* 0x000fe200078e02ff */
[----:B------:R-:W-:-:S03]  /*4530*/  IADD3.X R127, PT, PT, R86, UR13, R83, P4, P5 ;  /* 0x0000000d567f7c10 */ /* 0x000fc6000a7ea453 */
[-C--:B------:R-:W-:Y:S01]  /*4540*/  IMAD R85, R205, R164.reuse, RZ ;  /* 0x000000a4cd557224 */ /* 0x080fe200078e02ff */
[----:B------:R-:W-:Y:S01]  /*4550*/  IADD3.X R131, PT, PT, R90, UR13, R83, P3, P2 ;  /* 0x0000000d5a837c10 */ /* 0x000fe20009fe4453 */
[----:B------:R-:W-:Y:S01]  /*4560*/  IMAD R172, R221, R164, RZ ;  /* 0x000000a4ddac7224 */ /* 0x000fe200078e02ff */
[--C-:B------:R-:W-:Y:S01]  /*4570*/  IADD3 R86, P4, P5, R87, UR12, R82.reuse ;  /* 0x0000000c57567c10 */ /* 0x100fe2000fd9e052 */
[----:B------:R-:W-:Y:S01]  /*4580*/  IMAD.SHL.U32 R87, R85, 0x2, RZ ;  /* 0x0000000255577824 */ /* 0x000fe200078e00ff */
[----:B------:R-:W-:Y:S01]  /*4590*/  IADD3 R90, P3, P2, R91, UR12, R82 ;  /* 0x0000000c5b5a7c10 */ /* 0x000fe2000fa7e052 */
[----:B------:R-:W-:-:S03]  /*45a0*/  IMAD.HI R246, R246, 0x2, RZ ;  /* 0x00000002f6f67827 */ /* 0x000fc600078e02ff */
[--C-:B------:R-:W-:Y:S01]  /*45b0*/  IADD3.X R91, PT, PT, R84, UR13, R83.reuse, P3, P2 ;  /* 0x0000000d545b7c10 */ /* 0x100fe20009fe4453 */
[----:B------:R-:W-:Y:S01]  /*45c0*/  IMAD.SHL.U32 R248, R172, 0x2, RZ ;  /* 0x00000002acf87824 */ /* 0x000fe200078e00ff */
[--C-:B------:R-:W-:Y:S02]  /*45d0*/  IADD3 R84, P3, P2, R87, UR12, R82.reuse ;  /* 0x0000000c57547c10 */ /* 0x100fe4000fa7e052 */
[----:B------:R-:W-:Y:S01]  /*45e0*/  IADD3.X R87, PT, PT, R246, UR13, R83, P4, P5 ;  /* 0x0000000df6577c10 */ /* 0x000fe2000a7ea453 */
[----:B------:R-:W-:Y:S01]  /*45f0*/  IMAD.HI R246, R85, 0x2, RZ ;  /* 0x0000000255f67827 */ /* 0x000fe200078e02ff */
[----:B------:R-:W-:-:S03]  /*4600*/  IADD3 R82, P4, P5, R248, UR12, R82 ;  /* 0x0000000cf8527c10 */ /* 0x000fc6000fd9e052 */
[----:B------:R-:W-:Y:S01]  /*4610*/  IMAD.HI R172, R172, 0x2, RZ ;  /* 0x00000002acac7827 */ /* 0x000fe200078e02ff */
[----:B------:R-:W-:-:S04]  /*4620*/  IADD3.X R85, PT, PT, R246, UR13, R83, P3, P2 ;  /* 0x0000000df6557c10 */ /* 0x000fc80009fe4453 */
[----:B------:R-:W-:Y:S02]  /*4630*/  IADD3.X R83, PT, PT, R172, UR13, R83, P4, P5 ;  /* 0x0000000dac537c10 */ /* 0x000fe4000a7ea453 */
[----:B------:R-:W-:Y:S01]  /*4640*/  LOP3.LUT R172, R177, 0x60, RZ, 0x3c, !PT ;  /* 0x00000060b1ac7812 */ /* 0x000fe200078e3cff */
[----:B------:R-:W-:Y:S04]  /*4650*/  STS.U16 [R174+UR9+0x1200], R244 ;  /* 0x001200f4ae007988 */ /* 0x000fe80008000409 */
        /* <DEDUP_REMOVED lines=20> */
[----:B------:R1:W-:Y:S04]  /*47a0*/  STS.U16 [R176+UR9+0x2100], R89 ;  /* 0x00210059b0007988 */ /* 0x0003e80008000409 */
[----:B------:R-:W-:Y:S04]  /*47b0*/  STS.U16 [R176+UR9+0x2500], R125 ;  /* 0x0025007db0007988 */ /* 0x000fe80008000409 */
[----:B------:R2:W-:Y:S04]  /*47c0*/  STS.U16 [R176+UR9+0x2900], R233 ;  /* 0x002900e9b0007988 */ /* 0x0005e80008000409 */
        /* <DEDUP_REMOVED lines=20> */
[----:B------:R3:W-:Y:S01]  /*4910*/  STS.U16 [R172+UR9+0x3f00], R214 ;  /* 0x003f00d6ac007988 */ /* 0x0007e20008000409 */
[----:B0-----:R0:W-:Y:S06]  /*4920*/  MEMBAR.ALL.CTA ;  /* 0x0000000000007992 */ /* 0x0011ec0000008000 */
[----:B0-----:R-:W0:Y:S01]  /*4930*/  FENCE.VIEW.ASYNC.S ;  /* 0x00000000000073c6 */ /* 0x001e220000000000 */
[----:B-1----:R-:W-:Y:S01]  /*4940*/  SHF.R.S32.HI R89, RZ, 0x1f, R178 ;  /* 0x0000001fff597819 */ /* 0x002fe200000114b2 */
[----:B------:R-:W-:Y:S01]  /*4950*/  UIADD3 UR6, UPT, UPT, UR9, 0x4000, URZ ;  /* 0x0000400009067890 */ /* 0x000fe2000fffe0ff */
[----:B------:R-:W-:Y:S01]  /*4960*/  IADD3 R136, P2, PT, R136, UR12, RZ ;  /* 0x0000000c88887c10 */ /* 0x000fe2000ff5e0ff */
[----:B------:R-:W-:Y:S01]  /*4970*/  UIADD3 UR7, UPT, UPT, UR9, 0x6000, URZ ;  /* 0x0000600009077890 */ /* 0x000fe2000fffe0ff */
[----:B------:R-:W-:-:S02]  /*4980*/  LEA.HI R89, R89, R178, RZ, 0x6 ;  /* 0x000000b259597211 */ /* 0x000fc400078f30ff */
[----:B------:R-:W-:Y:S01]  /*4990*/  IADD3 R162, P6, PT, R162, UR12, RZ ;  /* 0x0000000ca2a27c10 */ /* 0x000fe2000ffde0ff */
[----:B------:R-:W-:Y:S01]  /*49a0*/  USHF.R.U32.HI UR6, URZ, 0x4, UR6 ;  /* 0x00000004ff067899 */ /* 0x000fe20008011606 */
[----:B------:R-:W-:Y:S01]  /*49b0*/  IADD3.X R137, PT, PT, R137, UR13, RZ, P2, !PT ;  /* 0x0000000d89897c10 */ /* 0x000fe200097fe4ff */
[----:B------:R-:W-:Y:S01]  /*49c0*/  USHF.R.U32.HI UR7, URZ, 0x4, UR7 ;  /* 0x00000004ff077899 */ /* 0x000fe20008011607 */
[----:B------:R-:W-:Y:S02]  /*49d0*/  ISETP.LT.OR P2, PT, R178, 0x40, P0 ;  /* 0x00000040b200780c */ /* 0x000fe40000741670 */
[----:B------:R-:W-:Y:S02]  /*49e0*/  SHF.R.S32.HI R89, RZ, 0x6, R89 ;  /* 0x00000006ff597819 */ /* 0x000fe40000011459 */
[----:B------:R-:W-:Y:S01]  /*49f0*/  IADD3.X R163, PT, PT, R140, UR13, RZ, P6, !PT ;  /* 0x0000000d8ca37c10 */ /* 0x000fe2000b7fe4ff */
[----:B------:R-:W-:Y:S01]  /*4a00*/  USGXT.U32 UR14, UR7, 0xe ;  /* 0x0000000e070e789a */ /* 0x000fe20008000000 */
[----:B------:R-:W-:-:S02]  /*4a10*/  IADD3 R92, P5, PT, R92, UR12, RZ ;  /* 0x0000000c5c5c7c10 */ /* 0x000fc4000ffbe0ff */
[----:B------:R-:W-:Y:S02]  /*4a20*/  IADD3 R128, P4, PT, R128, UR12, RZ ;  /* 0x0000000c80807c10 */ /* 0x000fe4000ff9e0ff */
[----:B------:R-:W-:Y:S02]  /*4a30*/  IADD3 R132, P3, PT, R132, UR12, RZ ;  /* 0x0000000c84847c10 */ /* 0x000fe4000ff7e0ff */
[----:B------:R-:W-:Y:S01]  /*4a40*/  IADD3 R140, P6, PT, R216, UR12, RZ ;  /* 0x0000000cd88c7c10 */ /* 0x000fe2000ffde0ff */
[----:B------:R-:W-:Y:S01]  /*4a50*/  USGXT.U32 UR12, UR6, 0xe ;  /* 0x0000000e060c789a */ /* 0x000fe20008000000 */
[----:B------:R-:W-:Y:S01]  /*4a60*/  VIMNMX R89, PT, PT, R89, 0x1, !PT ;  /* 0x0000000159597848 */ /* 0x000fe20007fe0100 */
[----:B------:R-:W-:Y:S01]  /*4a70*/  UIADD3 UR22, UP2, UPT, UR14, 0x2, URZ ;  /* 0x000000020e167890 */ /* 0x000fe2000ff5e0ff */
[----:B--2---:R-:W-:Y:S01]  /*4a80*/  IMAD.SHL.U32 R233, R164, 0x40, RZ ;  /* 0x00000040a4e97824 */ /* 0x004fe200078e00ff */
[----:B------:R-:W-:Y:S01]  /*4a90*/  UIADD3 UR24, UP1, UPT, UR12, 0x80, URZ ;  /* 0x000000800c187890 */ /* 0x000fe2000ff3e0ff */
[----:B------:R-:W-:Y:S01]  /*4aa0*/  UMOV UR4, URZ ;  /* 0x000000ff00047c82 */ /* 0x000fe20008000000 */
[----:B------:R-:W-:Y:S01]  /*4ab0*/  UMOV UR5, URZ ;  /* 0x000000ff00057c82 */ /* 0x000fe20008000000 */
[----:B------:R-:W-:Y:S01]  /*4ac0*/  VIADD R164, R89, 0xffffffff ;  /* 0xffffffff59a47836 */ /* 0x000fe20000000000 */
[----:B------:R-:W-:Y:S01]  /*4ad0*/  IADD3.X R93, PT, PT, R93, UR13, RZ, P5, !PT ;  /* 0x0000000d5d5d7c10 */ /* 0x000fe2000affe4ff */
[----:B------:R-:W-:Y:S01]  /*4ae0*/  UIADD3.X UR25, UPT, UPT, UR4, 0x40004040, URZ, UP1, !UPT ;  /* 0x4000404004197890 */ /* 0x000fe20008ffe4ff */
[----:B------:R-:W-:Y:S01]  /*4af0*/  IADD3.X R129, PT, PT, R129, UR13, RZ, P4, !PT ;  /* 0x0000000d81817c10 */ /* 0x000fe2000a7fe4ff */
[----:B------:R-:W-:Y:S01]  /*4b00*/  UIADD3.X UR23, UPT, UPT, UR5, 0x40004040, URZ, UP2, !UPT ;  /* 0x4000404005177890 */ /* 0x000fe200097fe4ff */
[----:B------:R-:W-:Y:S01]  /*4b10*/  IADD3.X R133, PT, PT, R133, UR13, RZ, P3, !PT ;  /* 0x0000000d85857c10 */ /* 0x000fe20009ffe4ff */
[----:B------:R-:W-:Y:S01]  /*4b20*/  UMOV UR6, URZ ;  /* 0x000000ff00067c82 */ /* 0x000fe20008000000 */
[----:B------:R-:W-:Y:S01]  /*4b30*/  IADD3.X R141, PT, PT, R141, UR13, RZ, P6, !PT ;  /* 0x0000000d8d8d7c10 */ /* 0x000fe2000b7fe4ff */
[----:B------:R-:W-:Y:S01]  /*4b40*/  IMAD.SHL.U32 R165, R165, 0x40, RZ ;  /* 0x00000040a5a57824 */ /* 0x000fe200078e00ff */
[----:B------:R-:W-:Y:S01]  /*4b50*/  LOP3.LUT R125, R0, 0x40, RZ, 0xc0, !PT ;  /* 0x00000040007d7812 */ /* 0x000fe200078ec0ff */
[----:B0-----:R-:W-:Y:S01]  /*4b60*/  BAR.SYNC.DEFER_BLOCKING 0x0 ;  /* 0x0000000000007b1d */ /* 0x001fe20000010000 */
[----:B------:R-:W-:-:S05]  /*4b70*/  ISETP.NE.U32.AND P3, PT, R164, RZ, PT ;  /* 0x000000ffa400720c */ /* 0x000fca0003f65070 */
[----:B---3--:R-:W-:Y:S08]  /*4b80*/  @P2 BRA `(.L_x_6) ;  /* 0x0000000000842947 */ /* 0x008ff00003800000 */
[----:B------:R-:W-:Y:S02]  /*4b90*/  UIADD3 UR4, UPT, UPT, UR9, 0x2000, URZ ;  /* 0x0000200009047890 */ /* 0x000fe4000fffe0ff */
[----:B------:R-:W-:Y:S02]  /*4ba0*/  USHF.R.U32.HI UR16, URZ, 0x4, UR9 ;  /* 0x00000004ff107899 */ /* 0x000fe40008011609 */
[----:B------:R-:W-:Y:S02]  /*4bb0*/  USHF.R.U32.HI UR4, URZ, 0x4, UR4 ;  /* 0x00000004ff047899 */ /* 0x000fe40008011604 */
[----:B------:R-:W-:Y:S02]  /*4bc0*/  USGXT.U32 UR16, UR16, 0xe ;  /* 0x0000000e1010789a */ /* 0x000fe40008000000 */
[----:B------:R-:W-:Y:S02]  /*4bd0*/  USGXT.U32 UR18, UR4, 0xe ;  /* 0x0000000e0412789a */ /* 0x000fe40008000000 */
[----:B------:R-:W-:-:S02]  /*4be0*/  UIADD3 UR36, UP1, UPT, UR16, 0x80, URZ ;  /* 0x0000008010247890 */ /* 0x000fc4000ff3e0ff */
[----:B------:R-:W-:Y:S01]  /*4bf0*/  UIADD3 UR34, UP2, UPT, UR18, 0x2, URZ ;  /* 0x0000000212227890 */ /* 0x000fe2000ff5e0ff */
[----:B------:R-:W-:Y:S01]  /*4c00*/  UMOV UR4, URZ ;  /* 0x000000ff00047c82 */ /* 0x000fe20008000000 */
[----:B------:R-:W-:Y:S01]  /*4c10*/  UMOV UR38, 0x0 ;  /* 0x0000000000267882 */ /* 0x000fe20000000000 */
[----:B------:R-:W-:Y:S02]  /*4c20*/  UIADD3.X UR37, UPT, UPT, UR4, 0x40004040, URZ, UP1, !UPT ;  /* 0x4000404004257890 */ /* 0x000fe40008ffe4ff */
[----:B------:R-:W-:Y:S02]  /*4c30*/  UIADD3.X UR35, UPT, UPT, UR4, 0x40004040, URZ, UP2, !UPT ;  /* 0x4000404004237890 */ /* 0x000fe400097fe4ff */
[----:B------:R-:W-:Y:S02]  /*4c40*/  UIADD3.64 UR26, UPT, UPT, UR36, 0x80, URZ ;  /* 0x00000080241a7897 */ /* 0x000fe4000fffe0ff */
[----:B------:R-:W-:Y:S02]  /*4c50*/  UIADD3.64 UR28, UPT, UPT, UR34, 0x2, URZ ;  /* 0x00000002221c7897 */ /* 0x000fe4000fffe0ff */
[----:B------:R-:W-:-:S02]  /*4c60*/  UIADD3.64 UR30, UPT, UPT, UR36, 0x100, URZ ;  /* 0x00000100241e7897 */ /* 0x000fc4000fffe0ff */
[----:B------:R-:W-:Y:S01]  /*4c70*/  UIADD3.64 UR32, UPT, UPT, UR34, 0x4, URZ ;  /* 0x0000000422207897 */ /* 0x000fe2000fffe0ff */
[----:B------:R-:W-:Y:S01]  /*4c80*/  UMOV UR39, 0x4108490 ;  /* 0x0410849000277882 */ /* 0x000fe20000000000 */
[----:B------:R-:W-:Y:S01]  /*4c90*/  UMOV UR17, 0x40004040 ;  /* 0x4000404000117882 */ /* 0x000fe20000000000 */
[----:B------:R-:W-:Y:S01]  /*4ca0*/  UMOV UR19, 0x40004040 ;  /* 0x4000404000137882 */ /* 0x000fe20000000000 */
[----:B------:R-:W-:Y:S01]  /*4cb0*/  UMOV UR40, 0x0 ;  /* 0x0000000000287882 */ /* 0x000fe20000000000 */
[----:B------:R-:W-:Y:S01]  /*4cc0*/  UMOV UR41, 0x4108490 ;  /* 0x0410849000297882 */ /* 0x000fe20000000000 */
[----:B------:R-:W-:Y:S01]  /*4cd0*/  UMOV UR42, 0x0 ;  /* 0x00000000002a7882 */ /* 0x000fe20000000000 */
[----:B------:R-:W-:Y:S01]  /*4ce0*/  UMOV UR43, 0x4108490 ;  /* 0x04108490002b7882 */ /* 0x000fe20000000000 */
[----:B------:R-:W-:Y:S01]  /*4cf0*/  UMOV UR4, UR11 ;  /* 0x0000000b00047c82 */ /* 0x000fe20008000000 */
[----:B------:R-:W-:Y:S01]  /*4d00*/  UMOV UR5, URZ ;  /* 0x000000ff00057c82 */ /* 0x000fe20008000000 */
[----:B------:R0:W-:Y:S01]  /*4d10*/  UTCHMMA gdesc[UR16], gdesc[UR18], tmem[UR8], tmem[UR38], idesc[UR39], !UPT ;  /* 0x00ff2612100075ea */ /* 0x0001e2000f800008 */
[----:B------:R-:W-:Y:S01]  /*4d20*/  UMOV UR44, 0x0 ;  /* 0x00000000002c7882 */ /* 0x000fe20000000000 */
[----:B------:R-:W-:Y:S01]  /*4d30*/  UMOV UR45, 0x4108490 ;  /* 0x04108490002d7882 */ /* 0x000fe20000000000 */
[----:B------:R0:W-:Y:S01]  /*4d40*/  UTCHMMA gdesc[UR36], gdesc[UR34], tmem[UR8], tmem[UR40], idesc[UR41], UPT ;  /* 0x00ff2822240075ea */ /* 0x0001e2000b800008 */
[----:B------:R-:W-:Y:S01]  /*4d50*/  UMOV UR4, UR4 ;  /* 0x0000000400047c82 */ /* 0x000fe20008000000 */
[----:B------:R0:W-:Y:S01]  /*4d60*/  UTCHMMA gdesc[UR26], gdesc[UR28], tmem[UR8], tmem[UR42], idesc[UR43], UPT ;  /* 0x00ff2a1c1a0075ea */ /* 0x0001e2000b800008 */
[----:B------:R0:W-:Y:S01]  /*4d70*/  UTCHMMA gdesc[UR30], gdesc[UR32], tmem[UR8], tmem[UR44], idesc[UR45], UPT ;  /* 0x00ff2c201e0075ea */ /* 0x0001e2000b800008 */
[----:B------:R0:W-:Y:S01]  /*4d80*/  UTCBAR [UR4], URZ ;  /* 0x000000ff040073e9 */ /* 0x0001e200080000ff */
[----:B------:R-:W-:Y:S01]  /*4d90*/  NOP ;  /* 0x0000000000007918 */ /* 0x000fe20000000000 */
.L_x_6:
[----:B------:R-:W-:Y:S05]  /*4da0*/  @!P3 BRA `(.L_x_7) ;  /* 0x000000140050b947 */ /* 0x000fea0003800000 */
[----:B------:R-:W-:Y:S01]  /*4db0*/  VIADD R88, R88, 0xffffffc0 ;  /* 0xffffffc058587836 */ /* 0x000fe20000000000 */
[----:B0-----:R-:W-:Y:S01]  /*4dc0*/  UIADD3.64 UR18, UPT, UPT, UR24, 0x80, URZ ;  /* 0x0000008018127897 */ /* 0x001fe2000fffe0ff */
[----:B------:R-:W-:Y:S01]  /*4dd0*/  IMAD.MOV.U32 R89, RZ, RZ, R163 ;  /* 0x000000ffff597224 */ /* 0x000fe200078e00a3 */
[----:B------:R-:W-:Y:S02]  /*4de0*/  UIADD3.64 UR26, UPT, UPT, UR22, 0x2, URZ ;  /* 0x00000002161a7897 */ /* 0x000fe4000fffe0ff */
[----:B------:R-:W-:Y:S01]  /*4df0*/  R2UR UR32, R88 ;  /* 0x00000000582072ca */ /* 0x000fe200000e0000 */
[----:B------:R-:W-:Y:S01]  /*4e00*/  IMAD.MOV.U32 R88, RZ, RZ, R162 ;  /* 0x000000ffff587224 */ /* 0x000fe200078e00a2 */
[----:B------:R-:W-:Y:S02]  /*4e10*/  UIADD3.64 UR28, UPT, UPT, UR24, 0x100, URZ ;  /* 0x00000100181c7897 */ /* 0x000fe4000fffe0ff */
[----:B------:R-:W-:Y:S01]  /*4e20*/  UIADD3.64 UR30, UPT, UPT, UR22, 0x4, URZ ;  /* 0x00000004161e7897 */ /* 0x000fe2000fffe0ff */
[----:B------:R-:W-:Y:S01]  /*4e30*/  UMOV UR5, 0x1 ;  /* 0x0000000100057882 */ /* 0x000fe20000000000 */
[----:B------:R-:W-:-:S10]  /*4e40*/  UMOV UR4, URZ ;  /* 0x000000ff00047c82 */ /* 0x000fd40008000000 */
.L_x_10:
[----:B------:R-:W-:Y:S01]  /*4e50*/  USHF.L.U32 UR6, UR6, 0x1f, URZ ;  /* 0x0000001f06067899 */ /* 0x000fe200080006ff */
[----:B------:R-:W-:-:S04]  /*4e60*/  IMAD.WIDE R84, R233, 0x2, R84 ;  /* 0x00000002e9547825 */ /* 0x000fc800078e0254 */
[----:B------:R-:W-:-:S04]  /*4e70*/  IMAD.WIDE R86, R233, 0x2, R86 ;  /* 0x00000002e9567825 */ /* 0x000fc800078e0256 */
[----:B0-----:R-:W-:-:S04]  /*4e80*/  IMAD.U32 R162, RZ, RZ, UR6 ;  /* 0x00000006ffa27e24 */ /* 0x001fc8000f8e00ff */
[----:B------:R-:W0:Y:S02]  /*4e90*/  SYNCS.PHASECHK.TRANS64.TRYWAIT P2, [UR11], R162 ;  /* 0x000000a2ff0075a7 */ /* 0x000e24000804110b */
[----:B0-----:R-:W-:Y:S05]  /*4ea0*/  @!P2 BRA `(.L_x_8) ;  /* 0x000000240064a947 */ /* 0x001fea0003800000 */
.L_x_16:
[----:B------:R-:W-:Y:S01]  /*4eb0*/  ISETP.GE.AND P6, PT, R215, UR32, PT ;  /* 0x00000020d7007c0c */ /* 0x000fe2000bfc6270 */
[----:B------:R-:W-:Y:S01]  /*4ec0*/  IMAD.WIDE R4, R233, 0x2, R4 ;  /* 0x00000002e9047825 */ /* 0x000fe200078e0204 */
[----:B------:R-:W-:Y:S02]  /*4ed0*/  ISETP.GE.AND P3, PT, R181, UR32, PT ;  /* 0x00000020b5007c0c */ /* 0x000fe4000bf66270 */
[----:B------:R-:W-:Y:S01]  /*4ee0*/  ISETP.GE.AND P2, PT, R179, UR32, PT ;  /* 0x00000020b3007c0c */ /* 0x000fe2000bf46270 */
[----:B------:R-:W-:Y:S01]  /*4ef0*/  IMAD.WIDE R92, R233, 0x2, R92 ;  /* 0x00000002e95c7825 */ /* 0x000fe200078e025c */
[----:B------:R-:W-:Y:S02]  /*4f00*/  ISETP.GE.AND P5, PT, R175, UR32, PT ;  /* 0x00000020af007c0c */ /* 0x000fe4000bfa6270 */
[----:B------:R-:W-:Y:S01]  /*4f10*/  PRMT R186, RZ, 0x7610, R186 ;  /* 0x00007610ffba7816 */ /* 0x000fe200000000ba */
[----:B------:R-:W-:Y:S01]  /*4f20*/  IMAD.WIDE R88, R233, 0x2, R88 ;  /* 0x00000002e9587825 */ /* 0x000fe200078e0258 */
[----:B------:R-:W-:-:S02]  /*4f30*/  PRMT R192, RZ, 0x7610, R192 ;  /* 0x00007610ffc07816 */ /* 0x000fc400000000c0 */
[----:B------:R-:W-:Y:S01]  /*4f40*/  PRMT R190, RZ, 0x7610, R190 ;  /* 0x00007610ffbe7816 */ /* 0x000fe200000000be */
[----:B------:R-:W-:Y:S01]  /*4f50*/  IMAD.WIDE R2, R233, 0x2, R2 ;  /* 0x00000002e9027825 */ /* 0x000fe200078e0202 */
[----:B------:R-:W-:Y:S01]  /*4f60*/  PRMT R184, RZ, 0x7610, R184 ;  /* 0x00007610ffb87816 */ /* 0x000fe200000000b8 */
[----:B------:R-:W2:Y:S01]  /*4f70*/  @!P6 LDG.E.U16 R186, desc[UR20][R4.64] ;  /* 0x0000001404bae981 */ /* 0x000ea2000c1e1500 */
[----:B------:R-:W-:Y:S01]  /*4f80*/  ISETP.GE.AND P4, PT, R183, UR32, PT ;  /* 0x00000020b7007c0c */ /* 0x000fe2000bf86270 */
[----:B------:R-:W-:Y:S01]  /*4f90*/  IMAD.WIDE R132, R233, 0x2, R132 ;  /* 0x00000002e9847825 */ /* 0x000fe200078e0284 */
[----:B------:R-:W-:Y:S01]  /*4fa0*/  ISETP.GE.AND P6, PT, R185, UR32, PT ;  /* 0x00000020b9007c0c */ /* 0x000fe2000bfc6270 */
[----:B------:R-:W3:Y:S01]  /*4fb0*/  @!P3 LDG.E.U16 R192, desc[UR20][R92.64] ;  /* 0x000000145cc0b981 */ /* 0x000ee2000c1e1500 */
[----:B------:R-:W-:Y:S01]  /*4fc0*/  ISETP.GE.AND P3, PT, R187, UR32, PT ;  /* 0x00000020bb007c0c */ /* 0x000fe2000bf66270 */
[----:B------:R-:W-:Y:S02]  /*4fd0*/  IMAD.WIDE R148, R233, 0x2, R148 ;  /* 0x00000002e9947825 */ /* 0x000fe400078e0294 */
[----:B------:R-:W4:Y:S01]  /*4fe0*/  @!P2 LDG.E.U16 R190, desc[UR20][R88.64] ;  /* 0x0000001458bea981 */ /* 0x000f22000c1e1500 */
[----:B------:R-:W-:Y:S01]  /*4ff0*/  ISETP.GE.AND P2, PT, R189, UR32, PT ;  /* 0x00000020bd007c0c */ /* 0x000fe2000bf46270 */
[----:B------:R-:W-:-:S02]  /*5000*/  IMAD.WIDE R160, R233, 0x2, R160 ;  /* 0x00000002e9a07825 */ /* 0x000fc400078e02a0 */
[----:B------:R-:W5:Y:S01]  /*5010*/  @!P5 LDG.E.U16 R184, desc[UR20][R2.64] ;  /* 0x0000001402b8d981 */ /* 0x000f62000c1e1500 */
[----:B------:R-:W-:Y:S01]  /*5020*/  ISETP.GE.AND P5, PT, R197, UR32, PT ;  /* 0x00000020c5007c0c */ /* 0x000fe2000bfa6270 */
[C---:B------:R-:W-:Y:S01]  /*5030*/  IMAD.WIDE R152, R233.reuse, 0x2, R152 ;  /* 0x00000002e9987825 */ /* 0x040fe200078e0298 */
[----:B------:R-:W-:Y:S02]  /*5040*/  PRMT R196, RZ, 0x7610, R196 ;  /* 0x00007610ffc47816 */ /* 0x000fe400000000c4 */
[----:B------:R-:W-:Y:S01]  /*5050*/  PRMT R202, RZ, 0x7610, R202 ;  /* 0x00007610ffca7816 */ /* 0x000fe200000000ca */
[C---:B------:R-:W-:Y:S01]  /*5060*/  IMAD.WIDE R136, R233.reuse, 0x2, R136 ;  /* 0x00000002e9887825 */ /* 0x040fe200078e0288 */
[----:B------:R-:W-:Y:S02]  /*5070*/  PRMT R206, RZ, 0x7610, R206 ;  /* 0x00007610ffce7816 */ /* 0x000fe400000000ce */
[----:B------:R-:W-:Y:S01]  /*5080*/  PRMT R204, RZ, 0x7610, R204 ;  /* 0x00007610ffcc7816 */ /* 0x000fe200000000cc */
[----:B------:R-:W2:Y:S01]  /*5090*/  @!P4 LDG.E.U16 R196, desc[UR20][R132.64] ;  /* 0x0000001484c4c981 */ /* 0x000ea2000c1e1500 */
[----:B------:R-:W-:Y:S01]  /*50a0*/  PRMT R198, RZ, 0x7610, R198 ;  /* 0x00007610ffc67816 */ /* 0x000fe200000000c6 */
[----:B------:R-:W-:Y:S01]  /*50b0*/  IMAD.WIDE R158, R233, 0x2, R158 ;  /* 0x00000002e99e7825 */ /* 0x000fe200078e029e */
[----:B------:R-:W-:Y:S01]  /*50c0*/  ISETP.GE.AND P4, PT, R199, UR32, PT ;  /* 0x00000020c7007c0c */ /* 0x000fe2000bf86270 */
[----:B------:R-:W3:Y:S01]  /*50d0*/  @!P6 LDG.E.U16 R202, desc[UR20][R148.64] ;  /* 0x0000001494cae981 */ /* 0x000ee2000c1e1500 */
[----:B------:R-:W-:Y:S01]  /*50e0*/  ISETP.GE.AND P6, PT, R201, UR32, PT ;  /* 0x00000020c9007c0c */ /* 0x000fe2000bfc6270 */
[----:B------:R-:W-:-:S02]  /*50f0*/  IMAD.WIDE R142, R233, 0x2, R142 ;  /* 0x00000002e98e7825 */ /* 0x000fc400078e028e */
[----:B------:R-:W3:Y:S01]  /*5100*/  @!P3 LDG.E.U16 R206, desc[UR20][R160.64] ;  /* 0x00000014a0ceb981 */ /* 0x000ee2000c1e1500 */
[----:B------:R-:W-:Y:S01]  /*5110*/  ISETP.GE.AND P3, PT, R203, UR32, PT ;  /* 0x00000020cb007c0c */ /* 0x000fe2000bf66270 */
[----:B------:R-:W-:Y:S02]  /*5120*/  IMAD.WIDE R130, R233, 0x2, R130 ;  /* 0x00000002e9827825 */ /* 0x000fe400078e0282 */
[----:B------:R-:W3:Y:S01]  /*5130*/  @!P2 LDG.E.U16 R204, desc[UR20][R152.64] ;  /* 0x0000001498cca981 */ /* 0x000ee2000c1e1500 */
[----:B------:R-:W-:Y:S01]  /*5140*/  ISETP.GE.AND P2, PT, R193, UR32, PT ;  /* 0x00000020c1007c0c */ /* 0x000fe2000bf46270 */
[----:B------:R-:W-:Y:S02]  /*5150*/  IMAD.WIDE R134, R233, 0x2, R134 ;  /* 0x00000002e9867825 */ /* 0x000fe400078e0286 */
[----:B------:R-:W3:Y:S01]  /*5160*/  @!P5 LDG.E.U16 R198, desc[UR20][R136.64] ;  /* 0x0000001488c6d981 */ /* 0x000ee2000c1e1500 */
[----:B------:R-:W-:Y:S01]  /*5170*/  ISETP.GE.AND P5, PT, R191, UR32, PT ;  /* 0x00000020bf007c0c */ /* 0x000fe2000bfa6270 */
[----:B------:R-:W-:Y:S01]  /*5180*/  IMAD.WIDE R146, R233, 0x2, R146 ;  /* 0x00000002e9927825 */ /* 0x000fe200078e0292 */
[----:B------:R-:W-:-:S02]  /*5190*/  PRMT R208, RZ, 0x7610, R208 ;  /* 0x00007610ffd07816 */ /* 0x000fc400000000d0 */
[----:B------:R-:W-:Y:S02]  /*51a0*/  PRMT R212, RZ, 0x7610, R212 ;  /* 0x00007610ffd47816 */ /* 0x000fe400000000d4 */
[----:B------:R-:W-:Y:S02]  /*51b0*/  PRMT R216, RZ, 0x7610, R216 ;  /* 0x00007610ffd87816 */ /* 0x000fe400000000d8 */
[----:B------:R-:W-:Y:S01]  /*51c0*/  PRMT R214, RZ, 0x7610, R214 ;  /* 0x00007610ffd67816 */ /* 0x000fe200000000d6 */
[----:B------:R-:W3:Y:S01]  /*51d0*/  @!P4 LDG.E.U16 R208, desc[UR20][R158.64] ;  /* 0x000000149ed0c981 */ /* 0x000ee2000c1e1500 */
[----:B------:R-:W-:Y:S02]  /*51e0*/  PRMT R210, RZ, 0x7610, R210 ;  /* 0x00007610ffd27816 */ /* 0x000fe400000000d2 */
[----:B------:R-:W-:Y:S01]  /*51f0*/  ISETP.GE.AND P4, PT, R195, UR32, PT ;  /* 0x00000020c3007c0c */ /* 0x000fe2000bf86270 */
[----:B------:R-:W3:Y:S01]  /*5200*/  @!P6 LDG.E.U16 R212, desc[UR20][R142.64] ;  /* 0x000000148ed4e981 */ /* 0x000ee2000c1e1500 */
[----:B------:R-:W-:-:S03]  /*5210*/  ISETP.GE.AND P6, PT, R205, UR32, PT ;  /* 0x00000020cd007c0c */ /* 0x000fc6000bfc6270 */
[----:B------:R-:W3:Y:S01]  /*5220*/  @!P3 LDG.E.U16 R216, desc[UR20][R130.64] ;  /* 0x0000001482d8b981 */ /* 0x000ee2000c1e1500 */
[----:B------:R-:W-:-:S03]  /*5230*/  ISETP.GE.AND P3, PT, R209, UR32, PT ;  /* 0x00000020d1007c0c */ /* 0x000fc6000bf66270 */
[----:B------:R-:W3:Y:S01]  /*5240*/  @!P2 LDG.E.U16 R214, desc[UR20][R134.64] ;  /* 0x0000001486d6a981 */ /* 0x000ee2000c1e1500 */
[----:B------:R-:W-:-:S03]  /*5250*/  ISETP.GE.AND P2, PT, R207, UR32, PT ;  /* 0x00000020cf007c0c */ /* 0x000fc6000bf46270 */
[----:B------:R-:W3:Y:S01]  /*5260*/  @!P5 LDG.E.U16 R210, desc[UR20][R146.64] ;  /* 0x0000001492d2d981 */ /* 0x000ee2000c1e1500 */
[----:B------:R-:W-:Y:S02]  /*5270*/  ISETP.GE.AND P5, PT, R229, UR32, PT ;  /* 0x00000020e5007c0c */ /* 0x000fe4000bfa6270 */
[----:B------:R-:W-:Y:S02]  /*5280*/  PRMT R218, RZ, 0x7610, R218 ;  /* 0x00007610ffda7816 */ /* 0x000fe400000000da */
[----:B------:R-:W-:Y:S01]  /*5290*/  PRMT R220, RZ, 0x7610, R220 ;  /* 0x00007610ffdc7816 */ /* 0x000fe200000000dc */
[C---:B------:R-:W-:Y:S01]  /*52a0*/  IMAD.WIDE R140, R233.reuse, 0x2, R140 ;  /* 0x00000002e98c7825 */ /* 0x040fe200078e028c */
[----:B------:R-:W-:Y:S02]  /*52b0*/  PRMT R200, RZ, 0x7610, R200 ;  /* 0x00007610ffc87816 */ /* 0x000fe400000000c8 */
[----:B------:R-:W-:Y:S01]  /*52c0*/  PRMT R194, RZ, 0x7610, R194 ;  /* 0x00007610ffc27816 */ /* 0x000fe200000000c2 */
[C---:B------:R-:W-:Y:S01]  /*52d0*/  IMAD.WIDE R128, R233.reuse, 0x2, R128 ;  /* 0x00000002e9807825 */ /* 0x040fe200078e0280 */
[----:B------:R-:W-:Y:S01]  /*52e0*/  PRMT R188, RZ, 0x7610, R188 ;  /* 0x00007610ffbc7816 */ /* 0x000fe200000000bc */
[----:B------:R-:W3:Y:S02]  /*52f0*/  @!P4 LDG.E.U16 R218, desc[UR20][R86.64] ;  /* 0x0000001456dac981 */ /* 0x000ee4000c1e1500 */
[----:B------:R-:W-:-:S02]  /*5300*/  IMAD.WIDE R70, R233, 0x2, R70 ;  /* 0x00000002e9467825 */ /* 0x000fc400078e0246 */
[----:B------:R-:W3:Y:S04]  /*5310*/  @!P6 LDG.E.U16 R220, desc[UR20][R84.64] ;  /* 0x0000001454dce981 */ /* 0x000ee8000c1e1500 */
[----:B------:R-:W3:Y:S04]  /*5320*/  @!P3 LDG.E.U16 R200, desc[UR20][R140.64] ;  /* 0x000000148cc8b981 */ /* 0x000ee8000c1e1500 */
[----:B------:R-:W3:Y:S04]  /*5330*/  @!P2 LDG.E.U16 R194, desc[UR20][R128.64] ;  /* 0x0000001480c2a981 */ /* 0x000ee8000c1e1500 */
[----:B------:R-:W3:Y:S01]  /*5340*/  @!P5 LDG.E.U16 R188, desc[UR20][R70.64] ;  /* 0x0000001446bcd981 */ /* 0x000ee2000c1e1500 */
[----:B------:R-:W-:-:S02]  /*5350*/  ISETP.GE.AND P2, PT, R231, UR32, PT ;  /* 0x00000020e7007c0c */ /* 0x000fc4000bf46270 */
[----:B------:R-:W-:Y:S02]  /*5360*/  ISETP.GE.AND P3, PT, R223, UR32, PT ;  /* 0x00000020df007c0c */ /* 0x000fe4000bf66270 */
[----:B------:R-:W-:Y:S02]  /*5370*/  ISETP.GE.AND P5, PT, R211, UR32, PT ;  /* 0x00000020d3007c0c */ /* 0x000fe4000bfa6270 */
[----:B------:R-:W-:Y:S01]  /*5380*/  ISETP.GE.AND P4, PT, R171, UR32, PT ;  /* 0x00000020ab007c0c */ /* 0x000fe2000bf86270 */
[C---:B------:R-:W-:Y:S01]  /*5390*/  IMAD.WIDE R72, R233.reuse, 0x2, R72 ;  /* 0x00000002e9487825 */ /* 0x040fe200078e0248 */
[----:B------:R-:W-:Y:S02]  /*53a0*/  PRMT R243, RZ, 0x7610, R243 ;  /* 0x00007610fff37816 */ /* 0x000fe400000000f3 */
[----:B------:R-:W-:Y:S01]  /*53b0*/  PRMT R247, RZ, 0x7610, R247 ;  /* 0x00007610fff77816 */ /* 0x000fe200000000f7 */
[----:B------:R-:W-:Y:S01]  /*53c0*/  IMAD.WIDE R76, R233, 0x2, R76 ;  /* 0x00000002e94c7825 */ /* 0x000fe200078e024c */
[----:B------:R-:W-:-:S02]  /*53d0*/  PRMT R163, RZ, 0x7610, R163 ;  /* 0x00007610ffa37816 */ /* 0x000fc400000000a3 */
[----:B------:R-:W-:Y:S01]  /*53e0*/  PRMT R249, RZ, 0x7610, R249 ;  /* 0x00007610fff97816 */ /* 0x000fe200000000f9 */
[C---:B------:R-:W-:Y:S01]  /*53f0*/  IMAD.WIDE R156, R233.reuse, 0x2, R156 ;  /* 0x00000002e99c7825 */ /* 0x040fe200078e029c */
[----:B------:R-:W3:Y:S03]  /*5400*/  @!P2 LDG.E.U16 R243, desc[UR20][R72.64] ;  /* 0x0000001448f3a981 */ /* 0x000ee6000c1e1500 */
[----:B------:R-:W-:Y:S01]  /*5410*/  IMAD.WIDE R144, R233, 0x2, R144 ;  /* 0x00000002e9907825 */ /* 0x000fe200078e0290 */
[----:B------:R-:W3:Y:S01]  /*5420*/  @!P5 LDG.E.U16 R163, desc[UR20][R156.64] ;  /* 0x000000149ca3d981 */ /* 0x000ee2000c1e1500 */
[----:B------:R-:W-:Y:S02]  /*5430*/  ISETP.GE.AND P2, PT, R213, UR32, PT ;  /* 0x00000020d5007c0c */ /* 0x000fe4000bf46270 */
[----:B------:R-:W-:Y:S01]  /*5440*/  ISETP.GE.AND P5, PT, R217, UR32, PT ;  /* 0x00000020d9007c0c */ /* 0x000fe2000bfa6270 */
[----:B------:R-:W3:Y:S01]  /*5450*/  @!P3 LDG.E.U16 R247, desc[UR20][R144.64] ;  /* 0x0000001490f7b981 */ /* 0x000ee2000c1e1500 */
[----:B------:R-:W-:-:S03]  /*5460*/  ISETP.GE.AND P3, PT, R225, UR32, PT ;  /* 0x00000020e1007c0c */ /* 0x000fc6000bf66270 */
[----:B------:R-:W3:Y:S01]  /*5470*/  @!P4 LDG.E.U16 R249, desc[UR20][R76.64] ;  /* 0x000000144cf9c981 */ /* 0x000ee2000c1e1500 */
[----:B------:R-:W-:Y:S01]  /*5480*/  ISETP.GE.AND P4, PT, R169, UR32, PT ;  /* 0x00000020a9007c0c */ /* 0x000fe2000bf86270 */
[C---:B------:R-:W-:Y:S01]  /*5490*/  IMAD.WIDE R78, R233.reuse, 0x2, R78 ;  /* 0x00000002e94e7825 */ /* 0x040fe200078e024e */
[----:B------:R-:W-:Y:S02]  /*54a0*/  PRMT R235, RZ, 0x7610, R235 ;  /* 0x00007610ffeb7816 */ /* 0x000fe400000000eb */
[----:B------:R-:W-:Y:S01]  /*54b0*/  PRMT R251, RZ, 0x7610, R251 ;  /* 0x00007610fffb7816 */ /* 0x000fe200000000fb */
[C---:B------:R-:W-:Y:S01]  /*54c0*/  IMAD.WIDE R154, R233.reuse, 0x2, R154 ;  /* 0x00000002e99a7825 */ /* 0x040fe200078e029a */
[----:B------:R-:W-:Y:S02]  /*54d0*/  PRMT R237, RZ, 0x7610, R237 ;  /* 0x00007610ffed7816 */ /* 0x000fe400000000ed */
[----:B------:R-:W-:Y:S01]  /*54e0*/  PRMT R162, RZ, 0x7610, R162 ;  /* 0x00007610ffa27816 */ /* 0x000fe200000000a2 */
[C---:B------:R-:W-:Y:S01]  /*54f0*/  IMAD.WIDE R138, R233.reuse, 0x2, R138 ;  /* 0x00000002e98a7825 */ /* 0x040fe200078e028a */
[----:B------:R-:W3:Y:S03]  /*5500*/  @!P2 LDG.E.U16 R235, desc[UR20][R154.64] ;  /* 0x000000149aeba981 */ /* 0x000ee6000c1e1500 */
[----:B------:R-:W-:Y:S01]  /*5510*/  IMAD.WIDE R150, R233, 0x2, R150 ;  /* 0x00000002e9967825 */ /* 0x000fe200078e0296 */
[----:B------:R-:W3:Y:S01]  /*5520*/  @!P5 LDG.E.U16 R237, desc[UR20][R138.64] ;  /* 0x000000148aedd981 */ /* 0x000ee2000c1e1500 */
[----:B------:R-:W-:-:S02]  /*5530*/  ISETP.GE.AND P6, PT, R173, UR32, PT ;  /* 0x00000020ad007c0c */ /* 0x000fc4000bfc6270 */
[----:B------:R-:W-:Y:S01]  /*5540*/  ISETP.GE.AND P2, PT, R219, UR32, PT ;  /* 0x00000020db007c0c */ /* 0x000fe2000bf46270 */
[----:B------:R-:W3:Y:S01]  /*5550*/  @!P3 LDG.E.U16 R251, desc[UR20][R150.64] ;  /* 0x0000001496fbb981 */ /* 0x000ee2000c1e1500 */
[----:B------:R-:W-:Y:S02]  /*5560*/  ISETP.GE.AND P3, PT, R227, UR32, PT ;  /* 0x00000020e3007c0c */ /* 0x000fe4000bf66270 */
[----:B------:R-:W-:Y:S01]  /*5570*/  ISETP.GE.AND P5, PT, R221, UR32, PT ;  /* 0x00000020dd007c0c */ /* 0x000fe2000bfa6270 */
[----:B------:R-:W3:Y:S01]  /*5580*/  @!P4 LDG.E.U16 R162, desc[UR20][R78.64] ;  /* 0x000000144ea2c981 */ /* 0x000ee2000c1e1500 */
        /* <DEDUP_REMOVED lines=8> */
[----:B------:R-:W-:Y:S01]  /*5610*/  PRMT R182, RZ, 0x7610, R182 ;  /* 0x00007610ffb67816 */ /* 0x000fe200000000b6 */
[----:B------:R-:W3:Y:S02]  /*5620*/  @!P6 LDG.E.U16 R245, desc[UR20][R74.64] ;  /* 0x000000144af5e981 */ /* 0x000ee4000c1e1500 */
[C---:B------:R-:W-:Y:S02]  /*5630*/  IMAD.WIDE R90, R233.reuse, 0x2, R90 ;  /* 0x00000002e95a7825 */ /* 0x040fe400078e025a */
[----:B------:R-:W3:Y:S02]  /*5640*/  @!P5 LDG.E.U16 R241, desc[UR20][R82.64] ;  /* 0x0000001452f1d981 */ /* 0x000ee4000c1e1500 */
[----:B------:R-:W-:Y:S02]  /*5650*/  IMAD.WIDE R126, R233, 0x2, R126 ;  /* 0x00000002e97e7825 */ /* 0x000fe400078e027e */
[----:B------:R-:W3:Y:S04]  /*5660*/  @!P3 LDG.E.U16 R180, desc[UR20][R90.64] ;  /* 0x000000145ab4b981 */ /* 0x000ee8000c1e1500 */
[----:B------:R-:W3:Y:S04]  /*5670*/  @!P2 LDG.E.U16 R239, desc[UR20][R126.64] ;  /* 0x000000147eefa981 */ /* 0x000ee8000c1e1500 */
[----:B------:R-:W3:Y:S01]  /*5680*/  @!P4 LDG.E.U16 R182, desc[UR20][R80.64] ;  /* 0x0000001450b6c981 */ /* 0x000ee2000c1e1500 */
[----:B------:R-:W-:Y:S01]  /*5690*/  BAR.SYNC.DEFER_BLOCKING 0x0 ;  /* 0x0000000000007b1d */ /* 0x000fe20000010000 */
[----:B------:R-:W-:Y:S01]  /*56a0*/  ISETP.GE.AND P2, PT, R117, UR32, PT ;  /* 0x0000002075007c0c */ /* 0x000fe2000bf46270 */
[----:B------:R-:W-:Y:S01]  /*56b0*/  IMAD.WIDE R62, R165, 0x2, R62 ;  /* 0x00000002a53e7825 */ /* 0x000fe200078e023e */
[----:B------:R-:W-:-:S02]  /*56c0*/  PRMT R224, RZ, 0x7610, R224 ;  /* 0x00007610ffe07816 */ /* 0x000fc400000000e0 */
[----:B------:R-:W-:Y:S01]  /*56d0*/  PRMT R232, RZ, 0x7610, R232 ;  /* 0x00007610ffe87816 */ /* 0x000fe200000000e8 */
[C---:B------:R-:W-:Y:S01]  /*56e0*/  IMAD.WIDE R54, R165.reuse, 0x2, R54 ;  /* 0x00000002a5367825 */ /* 0x040fe200078e0236 */
[----:B------:R-:W-:Y:S02]  /*56f0*/  PRMT R240, RZ, 0x7610, R240 ;  /* 0x00007610fff07816 */ /* 0x000fe400000000f0 */
[----:B------:R-:W-:Y:S01]  /*5700*/  PRMT R226, RZ, 0x7610, R226 ;  /* 0x00007610ffe27816 */ /* 0x000fe200000000e2 */
[C---:B------:R-:W-:Y:S01]  /*5710*/  IMAD.WIDE R46, R165.reuse, 0x2, R46 ;  /* 0x00000002a52e7825 */ /* 0x040fe200078e022e */
[----:B------:R-:W-:Y:S02]  /*5720*/  PRMT R234, RZ, 0x7610, R234 ;  /* 0x00007610ffea7816 */ /* 0x000fe400000000ea */
[----:B------:R-:W-:Y:S01]  /*5730*/  PRMT R242, RZ, 0x7610, R242 ;  /* 0x00007610fff27816 */ /* 0x000fe200000000f2 */
[----:B------:R-:W-:Y:S01]  /*5740*/  IMAD.WIDE R38, R165, 0x2, R38 ;  /* 0x00000002a5267825 */ /* 0x000fe200078e0226 */
[----:B------:R-:W-:-:S02]  /*5750*/  PRMT R228, RZ, 0x7610, R228 ;  /* 0x00007610ffe47816 */ /* 0x000fc400000000e4 */
[----:B------:R-:W-:Y:S01]  /*5760*/  PRMT R236, RZ, 0x7610, R236 ;  /* 0x00007610ffec7816 */ /* 0x000fe200000000ec */
[----:B------:R-:W-:Y:S01]  /*5770*/  IMAD.WIDE R30, R165, 0x2, R30 ;  /* 0x00000002a51e7825 */ /* 0x000fe200078e021e */
[----:B------:R-:W-:-:S03]  /*5780*/  PRMT R244, RZ, 0x7610, R244 ;  /* 0x00007610fff47816 */ /* 0x000fc600000000f4 */
[C---:B------:R-:W-:Y:S01]  /*5790*/  IMAD.WIDE R22, R165.reuse, 0x2, R22 ;  /* 0x00000002a5167825 */ /* 0x040fe200078e0216 */
[----:B------:R-:W-:Y:S01]  /*57a0*/  PRMT R222, RZ, 0x7610, R222 ;  /* 0x00007610ffde7816 */ /* 0x000fe200000000de */
[----:B------:R-:W3:Y:S02]  /*57b0*/  @!P2 LDG.E.U16 R224, desc[UR20][R46.64] ;  /* 0x000000142ee0a981 */ /* 0x000ee4000c1e1500 */
[C---:B------:R-:W-:Y:S01]  /*57c0*/  IMAD.WIDE R14, R165.reuse, 0x2, R14 ;  /* 0x00000002a50e7825 */ /* 0x040fe200078e020e */
[----:B------:R-:W-:Y:S01]  /*57d0*/  PRMT R230, RZ, 0x7610, R230 ;  /* 0x00007610ffe67816 */ /* 0x000fe200000000e6 */
[----:B------:R-:W3:Y:S02]  /*57e0*/  @!P2 LDG.E.U16 R232, desc[UR20][R54.64] ;  /* 0x0000001436e8a981 */ /* 0x000ee4000c1e1500 */
[C---:B------:R-:W-:Y:S01]  /*57f0*/  IMAD.WIDE R6, R165.reuse, 0x2, R6 ;  /* 0x00000002a5067825 */ /* 0x040fe200078e0206 */
[----:B------:R-:W-:Y:S01]  /*5800*/  PRMT R238, RZ, 0x7610, R238 ;  /* 0x00007610ffee7816 */ /* 0x000fe200000000ee */
[----:B------:R-:W3:Y:S01]  /*5810*/  @!P2 LDG.E.U16 R240, desc[UR20][R62.64] ;  /* 0x000000143ef0a981 */ /* 0x000ee2000c1e1500 */
[----:B------:R-:W-:Y:S01]  /*5820*/  PRMT R246, RZ, 0x7610, R246 ;  /* 0x00007610fff67816 */ /* 0x000fe200000000f6 */
[----:B------:R-:W-:-:S04]  /*5830*/  IMAD.WIDE R64, R165, 0x2, R64 ;  /* 0x00000002a5407825 */ /* 0x000fc800078e0240 */
[C---:B------:R-:W-:Y:S01]  /*5840*/  IMAD.WIDE R56, R165.reuse, 0x2, R56 ;  /* 0x00000002a5387825 */ /* 0x040fe200078e0238 */
[----:B------:R-:W3:Y:S03]  /*5850*/  @!P2 LDG.E.U16 R242, desc[UR20][R64.64] ;  /* 0x0000001440f2a981 */ /* 0x000ee6000c1e1500 */
[C---:B------:R-:W-:Y:S01]  /*5860*/  IMAD.WIDE R48, R165.reuse, 0x2, R48 ;  /* 0x00000002a5307825 */ /* 0x040fe200078e0230 */
[----:B------:R-:W3:Y:S03]  /*5870*/  @!P2 LDG.E.U16 R234, desc[UR20][R56.64] ;  /* 0x0000001438eaa981 */ /* 0x000ee6000c1e1500 */
[C---:B------:R-:W-:Y:S01]  /*5880*/  IMAD.WIDE R40, R165.reuse, 0x2, R40 ;  /* 0x00000002a5287825 */ /* 0x040fe200078e0228 */
[----:B------:R-:W3:Y:S03]  /*5890*/  @!P2 LDG.E.U16 R226, desc[UR20][R48.64] ;  /* 0x0000001430e2a981 */ /* 0x000ee6000c1e1500 */
[----:B------:R-:W-:-:S04]  /*58a0*/  IMAD.WIDE R32, R165, 0x2, R32 ;  /* 0x00000002a5207825 */ /* 0x000fc800078e0220 */
[----:B------:R-:W-:-:S04]  /*58b0*/  IMAD.WIDE R24, R165, 0x2, R24 ;  /* 0x00000002a5187825 */ /* 0x000fc800078e0218 */
[----:B------:R-:W-:-:S04]  /*58c0*/  IMAD.WIDE R16, R165, 0x2, R16 ;  /* 0x00000002a5107825 */ /* 0x000fc800078e0210 */
[----:B------:R-:W-:-:S04]  /*58d0*/  IMAD.WIDE R8, R165, 0x2, R8 ;  /* 0x00000002a5087825 */ /* 0x000fc800078e0208 */
        /* <DEDUP_REMOVED lines=20> */
[C---:B------:R-:W-:Y:S01]  /*5a20*/  IMAD.WIDE R12, R165.reuse, 0x2, R12 ;  /* 0x00000002a50c7825 */ /* 0x040fe200078e020c */
[----:B----4-:R-:W-:Y:S04]  /*5a30*/  STS.U16 [R177+UR9+0x4400], R190 ;  /* 0x004400beb1007988 */ /* 0x010fe80008000409 */
[----:B-----5:R0:W-:Y:S01]  /*5a40*/  STS.U16 [R177+UR9+0x4000], R184 ;  /* 0x004000b8b1007988 */ /* 0x0201e20008000409 */
[----:B------:R-:W-:-:S03]  /*5a50*/  IMAD.WIDE R68, R165, 0x2, R68 ;  /* 0x00000002a5447825 */ /* 0x000fc600078e0244 */
[----:B--2---:R1:W-:Y:S01]  /*5a60*/  STS.U16 [R177+UR9+0x4800], R196 ;  /* 0x004800c4b1007988 */ /* 0x0043e20008000409 */
[----:B0-----:R-:W-:-:S03]  /*5a70*/  PRMT R184, RZ, 0x7610, R184 ;  /* 0x00007610ffb87816 */ /* 0x001fc600000000b8 */
[----:B---3--:R0:W-:Y:S04]  /*5a80*/  STS.U16 [R177+UR9+0x4c00], R202 ;  /* 0x004c00cab1007988 */ /* 0x0081e80008000409 */
[----:B------:R2:W-:Y:S01]  /*5a90*/  STS.U16 [R177+UR9+0x5000], R206 ;  /* 0x005000ceb1007988 */ /* 0x0005e20008000409 */
[----:B------:R-:W-:Y:S02]  /*5aa0*/  PRMT R190, RZ, 0x7610, R190 ;  /* 0x00007610ffbe7816 */ /* 0x000fe400000000be */
[----:B-1----:R-:W-:Y:S01]  /*5ab0*/  PRMT R196, RZ, 0x7610, R196 ;  /* 0x00007610ffc47816 */ /* 0x002fe200000000c4 */
[----:B------:R-:W3:Y:S01]  /*5ac0*/  @!P2 LDG.E.U16 R184, desc[UR20][R6.64] ;  /* 0x0000001406b8a981 */ /* 0x000ee2000c1e1500 */
[----:B0-----:R-:W-:-:S03]  /*5ad0*/  PRMT R202, RZ, 0x7610, R202 ;  /* 0x00007610ffca7816 */ /* 0x001fc600000000ca */
[----:B------:R-:W4:Y:S01]  /*5ae0*/  @!P2 LDG.E.U16 R190, desc[UR20][R12.64] ;  /* 0x000000140cbea981 */ /* 0x000f22000c1e1500 */
[----:B--2---:R-:W-:-:S03]  /*5af0*/  PRMT R206, RZ, 0x7610, R206 ;  /* 0x00007610ffce7816 */ /* 0x004fc600000000ce */
[----:B------:R-:W2:Y:S04]  /*5b00*/  @!P2 LDG.E.U16 R202, desc[UR20][R24.64] ;  /* 0x0000001418caa981 */ /* 0x000ea8000c1e1500 */
[----:B------:R-:W5:Y:S04]  /*5b10*/  @!P2 LDG.E.U16 R196, desc[UR20][R18.64] ;  /* 0x0000001412c4a981 */ /* 0x000f68000c1e1500 */
[----:B------:R-:W2:Y:S04]  /*5b20*/  @!P2 LDG.E.U16 R206, desc[UR20][R28.64] ;  /* 0x000000141ccea981 */ /* 0x000ea8000c1e1500 */
[----:B------:R-:W2:Y:S04]  /*5b30*/  @!P2 LDG.E.U16 R246, desc[UR20][R68.64] ;  /* 0x0000001444f6a981 */ /* 0x000ea8000c1e1500 */
[----:B------:R0:W-:Y:S04]  /*5b40*/  STS.U16 [R177+UR9+0x5800], R214 ;  /* 0x005800d6b1007988 */ /* 0x0001e80008000409 */
[----:B------:R1:W-:Y:S01]  /*5b50*/  STS.U16 [R177+UR9+0x5400], R210 ;  /* 0x005400d2b1007988 */ /* 0x0003e20008000409 */
[----:B0-----:R-:W-:-:S03]  /*5b60*/  PRMT R214, RZ, 0x7610, R214 ;  /* 0x00007610ffd67816 */ /* 0x001fc600000000d6 */
[----:B------:R0:W-:Y:S01]  /*5b70*/  STS.U16 [R177+UR9+0x5c00], R218 ;  /* 0x005c00dab1007988 */ /* 0x0001e20008000409 */
[----:B-1----:R-:W-:-:S03]  /*5b80*/  PRMT R210, RZ, 0x7610, R210 ;  /* 0x00007610ffd27816 */ /* 0x002fc600000000d2 */
[----:B------:R1:W-:Y:S04]  /*5b90*/  STS.U16 [R176+UR9+0x4100], R186 ;  /* 0x004100bab0007988 */ /* 0x0003e80008000409 */
[----:B------:R1:W-:Y:S04]  /*5ba0*/  STS.U16 [R176+UR9+0x4500], R192 ;  /* 0x004500c0b0007988 */ /* 0x0003e80008000409 */
[----:B------:R-:W-:Y:S01]  /*5bb0*/  STS.U16 [R176+UR9+0x4900], R198 ;  /* 0x004900c6b0007988 */ /* 0x000fe20008000409 */
[----:B0-----:R-:W-:-:S03]  /*5bc0*/  PRMT R218, RZ, 0x7610, R218 ;  /* 0x00007610ffda7816 */ /* 0x001fc600000000da */
[----:B------:R-:W-:Y:S01]  /*5bd0*/  STS.U16 [R176+UR9+0x4d00], R204 ;  /* 0x004d00ccb0007988 */ /* 0x000fe20008000409 */
[----:B-1----:R-:W-:-:S03]  /*5be0*/  PRMT R186, RZ, 0x7610, R186 ;  /* 0x00007610ffba7816 */ /* 0x002fc600000000ba */
[----:B------:R0:W-:Y:S01]  /*5bf0*/  STS.U16 [R176+UR9+0x5100], R208 ;  /* 0x005100d0b0007988 */ /* 0x0001e20008000409 */
[----:B------:R-:W-:-:S03]  /*5c00*/  PRMT R192, RZ, 0x7610, R192 ;  /* 0x00007610ffc07816 */ /* 0x000fc600000000c0 */
[----:B------:R-:W-:Y:S04]  /*5c10*/  STS.U16 [R176+UR9+0x5500], R212 ;  /* 0x005500d4b0007988 */ /* 0x000fe80008000409 */
[----:B------:R1:W-:Y:S01]  /*5c20*/  STS.U16 [R176+UR9+0x5900], R216 ;  /* 0x005900d8b0007988 */ /* 0x0003e20008000409 */
[----:B0-----:R-:W-:-:S03]  /*5c30*/  PRMT R208, RZ, 0x7610, R208 ;  /* 0x00007610ffd07816 */ /* 0x001fc600000000d0 */
[----:B------:R0:W-:Y:S01]  /*5c40*/  STS.U16 [R176+UR9+0x5d00], R220 ;  /* 0x005d00dcb0007988 */ /* 0x0001e20008000409 */
[----:B------:R-:W-:-:S03]  /*5c50*/  PRMT R204, RZ, 0x7610, R204 ;  /* 0x00007610ffcc7816 */ /* 0x000fc600000000cc */
[----:B------:R0:W-:Y:S01]  /*5c60*/  STS.U16 [R174+UR9+0x4a00], R200 ;  /* 0x004a00c8ae007988 */ /* 0x0001e20008000409 */
[----:B-1----:R-:W-:-:S03]  /*5c70*/  PRMT R216, RZ, 0x7610, R216 ;  /* 0x00007610ffd87816 */ /* 0x002fc600000000d8 */
[----:B------:R1:W-:Y:S01]  /*5c80*/  STS.U16 [R174+UR9+0x4600], R194 ;  /* 0x004600c2ae007988 */ /* 0x0003e20008000409 */
[----:B------:R-:W-:Y:S02]  /*5c90*/  PRMT R212, RZ, 0x7610, R212 ;  /* 0x00007610ffd47816 */ /* 0x000fe400000000d4 */
[----:B0-----:R-:W-:Y:S01]  /*5ca0*/  PRMT R220, RZ, 0x7610, R220 ;  /* 0x00007610ffdc7816 */ /* 0x001fe200000000dc */
[----:B------:R0:W-:Y:S01]  /*5cb0*/  STS.U16 [R174+UR9+0x4200], R188 ;  /* 0x004200bcae007988 */ /* 0x0001e20008000409 */
[----:B------:R-:W-:Y:S02]  /*5cc0*/  PRMT R200, RZ, 0x7610, R200 ;  /* 0x00007610ffc87816 */ /* 0x000fe400000000c8 */
[----:B------:R-:W-:Y:S01]  /*5cd0*/  PRMT R198, RZ, 0x7610, R198 ;  /* 0x00007610ffc67816 */ /* 0x000fe200000000c6 */
[----:B------:R-:W2:Y:S01]  /*5ce0*/  @!P2 LDG.E.U16 R192, desc[UR20][R14.64] ;  /* 0x000000140ec0a981 */ /* 0x000ea2000c1e1500 */
[----:B-1----:R-:W-:-:S03]  /*5cf0*/  PRMT R194, RZ, 0x7610, R194 ;  /* 0x00007610ffc27816 */ /* 0x002fc600000000c2 */
[----:B------:R-:W4:Y:S01]  /*5d00*/  @!P2 LDG.E.U16 R200, desc[UR20][R22.64] ;  /* 0x0000001416c8a981 */ /* 0x000f22000c1e1500 */
[----:B0-----:R-:W-:-:S03]  /*5d10*/  PRMT R188, RZ, 0x7610, R188 ;  /* 0x00007610ffbc7816 */ /* 0x001fc600000000bc */
[----:B------:R-:W5:Y:S04]  /*5d20*/  @!P2 LDG.E.U16 R208, desc[UR20][R30.64] ;  /* 0x000000141ed0a981 */ /* 0x000f68000c1e1500 */
        /* <DEDUP_REMOVED lines=27> */
[----:B------:R-:W-:-:S04]  /*5ee0*/  ULEA UR11, UR5, UR9, 0x3 ;  /* 0x00000009050b7291 */ /* 0x000fc8000f8e18ff */
[----:B------:R-:W-:Y:S01]  /*5ef0*/  UIADD3 UR11, UPT, UPT, UR11, 0x8000, URZ ;  /* 0x000080000b0b7890 */ /* 0x000fe2000fffe0ff */
[----:B---3--:R0:W-:Y:S04]  /*5f00*/  STS.U16 [R177+UR9+0x6000], R184 ;  /* 0x006000b8b1007988 */ /* 0x0081e80008000409 */
[----:B--2---:R0:W-:Y:S04]  /*5f10*/  STS.U16 [R177+UR9+0x6400], R192 ;  /* 0x006400c0b1007988 */ /* 0x0041e80008000409 */
[----:B----4-:R0:W-:Y:S04]  /*5f20*/  STS.U16 [R177+UR9+0x6800], R200 ;  /* 0x006800c8b1007988 */ /* 0x0101e80008000409 */
[----:B-----5:R0:W-:Y:S04]  /*5f30*/  STS.U16 [R177+UR9+0x6c00], R208 ;  /* 0x006c00d0b1007988 */ /* 0x0201e80008000409 */
        /* <DEDUP_REMOVED lines=25> */
[----:B------:R1:W-:Y:S06]  /*60d0*/  MEMBAR.ALL.CTA ;  /* 0x0000000000007992 */ /* 0x0003ec0000008000 */
[----:B-1----:R-:W1:Y:S02]  /*60e0*/  FENCE.VIEW.ASYNC.S ;  /* 0x00000000000073c6 */ /* 0x002e640000000000 */
[----:B-1----:R-:W-:Y:S06]  /*60f0*/  BAR.SYNC.DEFER_BLOCKING 0x0 ;  /* 0x0000000000007b1d */ /* 0x002fec0000010000 */
[----:B------:R-:W-:Y:S05]  /*6100*/  @P0 BRA `(.L_x_9) ;  /* 0x00000000004c0947 */ /* 0x000fea0003800000 */
[----:B------:R-:W-:Y:S01]  /*6110*/  UMOV UR13, 0x40004040 ;  /* 0x40004040000d7882 */ /* 0x000fe20000000000 */
        /* <DEDUP_REMOVED lines=9> */
[----:B------:R1:W-:Y:S01]  /*61b0*/  UTCHMMA gdesc[UR12], gdesc[UR14], tmem[UR8], tmem[UR16], idesc[UR17], UPT ;  /* 0x00ff100e0c0075ea */ /* 0x0003e2000b800008 */
        /* <DEDUP_REMOVED lines=8> */
.L_x_9:
[----:B------:R-:W-:Y:S01]  /*6240*/  UIADD3 UR5, UPT, UPT, UR5, 0x1, URZ ;  /* 0x0000000105057890 */ /* 0x000fe2000fffe0ff */
[----:B------:R-:W-:Y:S01]  /*6250*/  VIADD R164, R164, 0xffffffff ;  /* 0xffffffffa4a47836 */ /* 0x000fe20000000000 */
[----:B------:R-:W-:Y:S02]  /*6260*/  UIADD3 UR32, UPT, UPT, UR32, -0x40, URZ ;  /* 0xffffffc020207890 */ /* 0x000fe4000fffe0ff */
[----:B------:R-:W-:Y:S02]  /*6270*/  UISETP.GT.AND UP1, UPT, UR5, 0x1, UPT ;  /* 0x000000010500788c */ /* 0x000fe4000bf24270 */
[----:B------:R-:W-:Y:S02]  /*6280*/  ISETP.NE.U32.AND P2, PT, R164, RZ, PT ;  /* 0x000000ffa400720c */ /* 0x000fe40003f45070 */
[----:B-1----:R-:W-:Y:S02]  /*6290*/  USEL UR6, URZ, 0x1, !UP1 ;  /* 0x00000001ff067887 */ /* 0x002fe4000c800000 */
[----:B------:R-:W-:-:S02]  /*62a0*/  USEL UR5, UR5, URZ, !UP1 ;  /* 0x000000ff05057287 */ /* 0x000fc4000c800000 */
[----:B------:R-:W-:-:S03]  /*62b0*/  ULOP3.LUT UR7, UR4, UR6, URZ, 0x3c, !UPT ;  /* 0x0000000604077292 */ /* 0x000fc6000f8e3cff */
[----:B------:R-:W-:-:S04]  /*62c0*/  UMOV UR6, UR4 ;  /* 0x0000000400067c82 */ /* 0x000fc80008000000 */
[----:B------:R-:W-:Y:S01]  /*62d0*/  UMOV UR4, UR7 ;  /* 0x0000000700047c82 */ /* 0x000fe20008000000 */
[----:B------:R-:W-:Y:S05]  /*62e0*/  @P2 BRA `(.L_x_10) ;  /* 0xffffffe800d82947 */ /* 0x000fea000383ffff */
.L_x_7:
[----:B------:R-:W-:-:S13]  /*62f0*/  ISETP.GE.AND P0, PT, R178, 0x40, PT ;  /* 0x00000040b200780c */ /* 0x000fda0003f06270 */
[----:B------:R-:W-:Y:S05]  /*6300*/  @!P0 BRA `(.L_x_11) ;  /* 0x0000000000108947 */ /* 0x000fea0003800000 */
[----:B------:R-:W-:-:S06]  /*6310*/  USHF.L.U32 UR6, UR6, 0x1f, URZ ;  /* 0x0000001f06067899 */ /* 0x000fcc00080006ff */
[----:B------:R-:W-:-:S04]  /*6320*/  IMAD.U32 R2, RZ, RZ, UR6 ;  /* 0x00000006ff027e24 */ /* 0x000fc8000f8e00ff */
[----:B------:R-:W1:Y:S02]  /*6330*/  SYNCS.PHASECHK.TRANS64.TRYWAIT P0, [UR11], R2 ;  /* 0x00000002ff0075a7 */ /* 0x000e64000800110b */
[----:B-1----:R-:W-:Y:S05]  /*6340*/  @!P0 BRA `(.L_x_12) ;  /* 0x0000001000488947 */ /* 0x002fea0003800000 */
.L_x_11:
[----:B------:R-:W-:Y:S01]  /*6350*/  BAR.SYNC.DEFER_BLOCKING 0x0 ;  /* 0x0000000000007b1d */ /* 0x000fe20000010000 */
[C---:B------:R-:W-:Y:S02]  /*6360*/  IMAD.SHL.U32 R2, R0.reuse, 0x10, RZ ;  /* 0x0000001000027824 */ /* 0x040fe400078e00ff */
[C---:B------:R-:W-:Y:S02]  /*6370*/  IMAD.SHL.U32 R3, R0.reuse, 0x200, RZ ;  /* 0x0000020000037824 */ /* 0x040fe400078e00ff */
[----:B------:R-:W-:Y:S01]  /*6380*/  IMAD.SHL.U32 R0, R0, 0x8, RZ ;  /* 0x0000000800007824 */ /* 0x000fe200078e00ff */
[----:B------:R-:W-:Y:S01]  /*6390*/  LOP3.LUT R2, R2, 0xf0, RZ, 0xc0, !PT ;  /* 0x000000f002027812 */ /* 0x000fe200078ec0ff */
[----:B------:R-:W1:Y:S01]  /*63a0*/  LDCU.128 UR12, c[0x0][0x390] ;  /* 0x00007200ff0c77ac */ /* 0x000e620008000c00 */
[----:B------:R-:W-:Y:S02]  /*63b0*/  LOP3.LUT R3, R3, 0x2000, RZ, 0xc0, !PT ;  /* 0x0000200003037812 */ /* 0x000fe400078ec0ff */
[----:B------:R-:W-:Y:S01]  /*63c0*/  LOP3.LUT R0, R0, 0x300, RZ, 0xc0, !PT ;  /* 0x0000030000007812 */ /* 0x000fe200078ec0ff */
[----:B0-----:R-:W0:Y:S01]  /*63d0*/  LDCU UR4, c[0x0][0x3b4] ;  /* 0x00007680ff0477ac */ /* 0x001e220008000800 */
[----:B------:R-:W-:-:S02]  /*63e0*/  IADD3 R3, PT, PT, R2, UR9, R3 ;  /* 0x0000000902037c10 */ /* 0x000fc4000fffe003 */
[----:B------:R-:W-:Y:S01]  /*63f0*/  LEA R2, R125, UR9, 0x6 ;  /* 0x000000097d027c11 */ /* 0x000fe2000f8e30ff */
[----:B------:R-:W2:Y:S02]  /*6400*/  LDCU UR5, c[0x0][0x3b8] ;  /* 0x00007700ff0577ac */ /* 0x000ea40008000800 */
[----:B------:R-:W-:Y:S02]  /*6410*/  IMAD.IADD R0, R0, 0x1, R3 ;  /* 0x0000000100007824 */ /* 0x000fe400078e0203 */
[----:B------:R-:W-:Y:S01]  /*6420*/  IMAD R117, R117, 0x10, R2 ;  /* 0x0000001075757824 */ /* 0x000fe200078e0202 */
[----:B------:R-:W3:Y:S02]  /*6430*/  @!P1 SYNCS.CCTL.IV [UR9+0x8000] ;  /* 0x00800000ff0099b1 */ /* 0x000ee40008000009 */
[----:B---3--:R-:W-:Y:S01]  /*6440*/  BAR.SYNC.DEFER_BLOCKING 0x0 ;  /* 0x0000000000007b1d */ /* 0x008fe20000010000 */
[C---:B-1----:R-:W-:Y:S01]  /*6450*/  ISETP.GE.AND P0, PT, R121.reuse, UR14, PT ;  /* 0x0000000e79007c0c */ /* 0x042fe2000bf06270 */
[----:B0-----:R-:W-:-:S03]  /*6460*/  IMAD R121, R121, UR4, RZ ;  /* 0x0000000479797c24 */ /* 0x001fc6000f8e02ff */
[----:B------:R-:W-:Y:S02]  /*6470*/  ISETP.LT.AND P2, PT, R94, UR15, !P0 ;  /* 0x0000000f5e007c0c */ /* 0x000fe4000c741270 */
[----:B------:R-:W-:Y:S01]  /*6480*/  ISETP.LT.AND P4, PT, R96, UR15, !P0 ;  /* 0x0000000f60007c0c */ /* 0x000fe2000c781270 */
[----:B------:R-:W-:Y:S01]  /*6490*/  LDTM.16dp32bit_t0_t15.x32 R4, tmem[UR10] ;  /* 0x0000000a000479ee */ /* 0x000fe20008a80000 */
[----:B------:R-:W0:Y:S01]  /*64a0*/  LDTM.16dp32bit_t16_t31.x32 R4, tmem[UR10+0x20] ;  /* 0x0000200a000479ee */ /* 0x000e220008aa0000 */
[----:B--2---:R-:W-:Y:S01]  /*64b0*/  IMAD R94, R94, UR5, RZ ;  /* 0x000000055e5e7c24 */ /* 0x004fe2000f8e02ff */
[C---:B------:R-:W-:Y:S01]  /*64c0*/  ISETP.LT.AND P3, PT, R97.reuse, UR15, !P0 ;  /* 0x0000000f61007c0c */ /* 0x040fe2000c761270 */
[----:B------:R-:W-:Y:S02]  /*64d0*/  IMAD R96, R96, UR5, RZ ;  /* 0x0000000560607c24 */ /* 0x000fe4000f8e02ff */
[----:B------:R-:W-:Y:S01]  /*64e0*/  IMAD R97, R97, UR5, RZ ;  /* 0x0000000561617c24 */ /* 0x000fe2000f8e02ff */
[----:B------:R-:W1:Y:S01]  /*64f0*/  @!P1 SYNCS.CCTL.IV [UR9+0x8008] ;  /* 0x00800800ff0099b1 */ /* 0x000e620008000009 */
[----:B------:R-:W-:Y:S01]  /*6500*/  NOP ;  /* 0x0000000000007918 */ /* 0x000fe20000000000 */
[----:B0-----:R-:W-:-:S02]  /*6510*/  F2FP.BF16.F32.PACK_AB R4, R6, R4 ;  /* 0x000000040604723e */ /* 0x001fc400000010ff */
[----:B------:R-:W-:Y:S02]  /*6520*/  F2FP.BF16.F32.PACK_AB R36, R7, R5 ;  /* 0x000000050724723e */ /* 0x000fe400000010ff */
[----:B------:R-:W-:Y:S02]  /*6530*/  F2FP.BF16.F32.PACK_AB R5, R10, R8 ;  /* 0x000000080a05723e */ /* 0x000fe400000010ff */
[----:B------:R-:W-:Y:S02]  /*6540*/  F2FP.BF16.F32.PACK_AB R37, R11, R9 ;  /* 0x000000090b25723e */ /* 0x000fe400000010ff */
[----:B------:R-:W-:Y:S02]  /*6550*/  F2FP.BF16.F32.PACK_AB R6, R14, R12 ;  /* 0x0000000c0e06723e */ /* 0x000fe400000010ff */
[----:B------:R-:W-:Y:S02]  /*6560*/  F2FP.BF16.F32.PACK_AB R38, R15, R13 ;  /* 0x0000000d0f26723e */ /* 0x000fe400000010ff */
[----:B------:R-:W-:-:S02]  /*6570*/  F2FP.BF16.F32.PACK_AB R7, R18, R16 ;  /* 0x000000101207723e */ /* 0x000fc400000010ff */
[----:B------:R-:W-:Y:S02]  /*6580*/  F2FP.BF16.F32.PACK_AB R39, R19, R17 ;  /* 0x000000111327723e */ /* 0x000fe400000010ff */
[----:B------:R-:W-:Y:S01]  /*6590*/  F2FP.BF16.F32.PACK_AB R20, R22, R20 ;  /* 0x000000141614723e */ /* 0x000fe200000010ff */
[----:B-1----:R-:W-:Y:S01]  /*65a0*/  STS.128 [R0], R4 ;  /* 0x0000000400007388 */ /* 0x002fe20000000c00 */
[----:B------:R-:W-:Y:S02]  /*65b0*/  F2FP.BF16.F32.PACK_AB R12, R23, R21 ;  /* 0x00000015170c723e */ /* 0x000fe400000010ff */
[----:B------:R-:W-:Y:S01]  /*65c0*/  F2FP.BF16.F32.PACK_AB R21, R26, R24 ;  /* 0x000000181a15723e */ /* 0x000fe200000010ff */
[----:B------:R0:W-:Y:S01]  /*65d0*/  STS.128 [R0+0x1000], R36 ;  /* 0x0010002400007388 */ /* 0x0001e20000000c00 */
[----:B------:R-:W-:Y:S02]  /*65e0*/  F2FP.BF16.F32.PACK_AB R13, R27, R25 ;  /* 0x000000191b0d723e */ /* 0x000fe400000010ff */
[----:B------:R-:W-:Y:S01]  /*65f0*/  F2FP.BF16.F32.PACK_AB R22, R30, R28 ;  /* 0x0000001c1e16723e */ /* 0x000fe200000010ff */
[----:B------:R-:W-:Y:S01]  /*6600*/  BAR.SYNC.DEFER_BLOCKING 0x0 ;  /* 0x0000000000007b1d */ /* 0x000fe20000010000 */
[----:B------:R-:W-:-:S02]  /*6610*/  F2FP.BF16.F32.PACK_AB R14, R31, R29 ;  /* 0x0000001d1f0e723e */ /* 0x000fc400000010ff */
[----:B------:R-:W-:Y:S02]  /*6620*/  F2FP.BF16.F32.PACK_AB R23, R34, R32 ;  /* 0x000000202217723e */ /* 0x000fe400000010ff */
[----:B------:R-:W-:Y:S02]  /*6630*/  F2FP.BF16.F32.PACK_AB R15, R35, R33 ;  /* 0x00000021230f723e */ /* 0x000fe400000010ff */
[----:B0-----:R-:W-:-:S04]  /*6640*/  LEA R37, P1, R121, UR12, 0x1 ;  /* 0x0000000c79257c11 */ /* 0x001fc8000f8208ff */
[----:B------:R-:W-:Y:S02]  /*6650*/  LEA.HI.X.SX32 R121, R121, UR13, 0x1, P1 ;  /* 0x0000000d79797c11 */ /* 0x000fe400088f0eff */
[-C--:B------:R-:W-:Y:S02]  /*6660*/  LEA R2, P1, R94, R37.reuse, 0x1 ;  /* 0x000000255e027211 */ /* 0x080fe400078208ff */
[----:B------:R-:W-:Y:S02]  /*6670*/  LEA R18, P5, R96, R37, 0x1 ;  /* 0x0000002560127211 */ /* 0x000fe400078a08ff */
[-C--:B------:R-:W-:Y:S01]  /*6680*/  LEA.HI.X.SX32 R3, R94, R121.reuse, 0x1, P1 ;  /* 0x000000795e037211 */ /* 0x080fe200008f0eff */
[----:B------:R-:W0:Y:S01]  /*6690*/  LDS.128 R8, [R117] ;  /* 0x0000000075087984 */ /* 0x000e220000000c00 */
[C---:B------:R-:W-:Y:S01]  /*66a0*/  ISETP.LT.AND P1, PT, R95.reuse, UR15, !P0 ;  /* 0x0000000f5f007c0c */ /* 0x040fe2000c721270 */
[----:B------:R-:W-:Y:S01]  /*66b0*/  IMAD R95, R95, UR5, RZ ;  /* 0x000000055f5f7c24 */ /* 0x000fe2000f8e02ff */
[----:B------:R-:W-:Y:S01]  /*66c0*/  LEA.HI.X.SX32 R19, R96, R121, 0x1, P5 ;  /* 0x0000007960137211 */ /* 0x000fe200028f0eff */
[----:B------:R-:W-:Y:S01]  /*66d0*/  LDS.128 R4, [R117+0x2000] ;  /* 0x0020000075047984 */ /* 0x000fe20000000c00 */
[----:B------:R-:W-:Y:S06]  /*66e0*/  BAR.SYNC.DEFER_BLOCKING 0x0 ;  /* 0x0000000000007b1d */ /* 0x000fec0000010000 */
[----:B------:R-:W-:Y:S04]  /*66f0*/  STS.128 [R0], R20 ;  /* 0x0000001400007388 */ /* 0x000fe80000000c00 */
[----:B------:R0:W-:Y:S01]  /*6700*/  STS.128 [R0+0x1000], R12 ;  /* 0x0010000c00007388 */ /* 0x0001e20000000c00 */
[----:B------:R-:W-:Y:S01]  /*6710*/  BAR.SYNC.DEFER_BLOCKING 0x0 ;  /* 0x0000000000007b1d */ /* 0x000fe20000010000 */
[----:B0-----:R-:W-:-:S05]  /*6720*/  PRMT R0, R9, 0x7632, R0 ;  /* 0x0000763209007816 */ /* 0x001fca0000000000 */
[----:B------:R0:W-:Y:S01]  /*6730*/  @P2 STG.E.U16 desc[UR20][R2.64], R8 ;  /* 0x0000000802002986 */ /* 0x0001e2000c101514 */
[----:B------:R-:W-:-:S03]  /*6740*/  LEA R16, P2, R95, R37, 0x1 ;  /* 0x000000255f107211 */ /* 0x000fc600078408ff */
[----:B------:R-:W1:Y:S01]  /*6750*/  LDS.128 R12, [R117] ;  /* 0x00000000750c7984 */ /* 0x000e620000000c00 */
[----:B------:R-:W-:Y:S02]  /*6760*/  LEA.HI.X.SX32 R17, R95, R121, 0x1, P2 ;  /* 0x000000795f117211 */ /* 0x000fe400010f0eff */
[C---:B------:R-:W-:Y:S01]  /*6770*/  ISETP.LT.AND P2, PT, R98.reuse, UR15, !P0 ;  /* 0x0000000f62007c0c */ /* 0x040fe2000c741270 */
[----:B------:R-:W-:Y:S01]  /*6780*/  IMAD R98, R98, UR5, RZ ;  /* 0x0000000562627c24 */ /* 0x000fe2000f8e02ff */
[----:B0-----:R-:W-:-:S04]  /*6790*/  PRMT R3, R8, 0x7632, R3 ;  /* 0x0000763208037816 */ /* 0x001fc80000000003 */
[CC--:B------:R-:W-:Y:S01]  /*67a0*/  LEA R20, P5, R98.reuse, R37.reuse, 0x1 ;  /* 0x0000002562147211 */ /* 0x0c0fe200078a08ff */
[----:B------:R0:W-:Y:S01]  /*67b0*/  @P1 STG.E.U16 desc[UR20][R16.64], R3 ;  /* 0x0000000310001986 */ /* 0x0001e2000c101514 */
[----:B------:R-:W-:Y:S02]  /*67c0*/  LEA R2, P1, R97, R37, 0x1 ;  /* 0x0000002561027211 */ /* 0x000fe400078208ff */
[-C--:B------:R-:W-:Y:S01]  /*67d0*/  LEA.HI.X.SX32 R21, R98, R121.reuse, 0x1, P5 ;  /* 0x0000007962157211 */ /* 0x080fe200028f0eff */
[----:B------:R-:W-:Y:S01]  /*67e0*/  @P4 STG.E.U16 desc[UR20][R18.64], R9 ;  /* 0x0000000912004986 */ /* 0x000fe2000c101514 */
[C---:B------:R-:W-:Y:S01]  /*67f0*/  ISETP.LT.AND P4, PT, R101.reuse, UR15, !P0 ;  /* 0x0000000f65007c0c */ /* 0x040fe2000c781270 */
[----:B------:R-:W-:Y:S01]  /*6800*/  IMAD R101, R101, UR5, RZ ;  /* 0x0000000565657c24 */ /* 0x000fe2000f8e02ff */
[----:B0-----:R-:W-:-:S05]  /*6810*/  LEA.HI.X.SX32 R3, R97, R121, 0x1, P1 ;  /* 0x0000007961037211 */ /* 0x001fca00008f0eff */
[----:B------:R0:W-:Y:S01]  /*6820*/  @P3 STG.E.U16 desc[UR20][R2.64], R0 ;  /* 0x0000000002003986 */ /* 0x0001e2000c101514 */
[C---:B------:R-:W-:Y:S01]  /*6830*/  ISETP.LT.AND P3, PT, R99.reuse, UR15, !P0 ;  /* 0x0000000f63007c0c */ /* 0x040fe2000c761270 */
[----:B------:R-:W-:Y:S02]  /*6840*/  IMAD R99, R99, UR5, RZ ;  /* 0x0000000563637c24 */ /* 0x000fe4000f8e02ff */
[----:B------:R-:W-:Y:S01]  /*6850*/  @P2 STG.E.U16 desc[UR20][R20.64], R10 ;  /* 0x0000000a14002986 */ /* 0x000fe2000c101514 */
[C---:B------:R-:W-:Y:S01]  /*6860*/  ISETP.LT.AND P2, PT, R100.reuse, UR15, !P0 ;  /* 0x0000000f64007c0c */ /* 0x040fe2000c741270 */
[----:B------:R-:W-:Y:S01]  /*6870*/  IMAD R100, R100, UR5, RZ ;  /* 0x0000000564647c24 */ /* 0x000fe2000f8e02ff */
[----:B------:R-:W-:-:S04]  /*6880*/  LEA R16, P1, R99, R37, 0x1 ;  /* 0x0000002563107211 */ /* 0x000fc800078208ff */
[----:B------:R-:W-:Y:S02]  /*6890*/  LEA.HI.X.SX32 R17, R99, R121, 0x1, P1 ;  /* 0x0000007963117211 */ /* 0x000fe400008f0eff */
[----:B0-----:R-:W-:Y:S02]  /*68a0*/  PRMT R3, R10, 0x7632, R3 ;  /* 0x000076320a037816 */ /* 0x001fe40000000003 */
[-C--:B------:R-:W-:Y:S02]  /*68b0*/  LEA R8, P5, R100, R37.reuse, 0x1 ;  /* 0x0000002564087211 */ /* 0x080fe400078a08ff */
[C---:B------:R-:W-:Y:S01]  /*68c0*/  ISETP.LT.AND P1, PT, R102.reuse, UR15, !P0 ;  /* 0x0000000f66007c0c */ /* 0x040fe2000c721270 */
[----:B------:R-:W-:Y:S01]  /*68d0*/  IMAD R102, R102, UR5, RZ ;  /* 0x0000000566667c24 */ /* 0x000fe2000f8e02ff */
[----:B------:R-:W-:Y:S01]  /*68e0*/  LEA R2, P6, R101, R37, 0x1 ;  /* 0x0000002565027211 */ /* 0x000fe200078c08ff */
[----:B------:R0:W-:Y:S01]  /*68f0*/  @P3 STG.E.U16 desc[UR20][R16.64], R3 ;  /* 0x0000000310003986 */ /* 0x0001e2000c101514 */
[----:B------:R-:W-:-:S02]  /*6900*/  LEA.HI.X.SX32 R9, R100, R121, 0x1, P5 ;  /* 0x0000007964097211 */ /* 0x000fc400028f0eff */
[----:B------:R-:W-:Y:S02]  /*6910*/  PRMT R0, R11, 0x7632, R0 ;  /* 0x000076320b007816 */ /* 0x000fe40000000000 */
[C---:B------:R-:W-:Y:S01]  /*6920*/  LEA R18, P3, R102.reuse, R37, 0x1 ;  /* 0x0000002566127211 */ /* 0x040fe200078608ff */
[----:B------:R2:W-:Y:S01]  /*6930*/  @P2 STG.E.U16 desc[UR20][R8.64], R11 ;  /* 0x0000000b08002986 */ /* 0x0005e2000c101514 */
[C---:B------:R-:W-:Y:S01]  /*6940*/  ISETP.LT.AND P2, PT, R105.reuse, UR15, !P0 ;  /* 0x0000000f69007c0c */ /* 0x040fe2000c741270 */
[----:B------:R-:W-:Y:S01]  /*6950*/  IMAD R105, R105, UR5, RZ ;  /* 0x0000000569697c24 */ /* 0x000fe2000f8e02ff */
[-C--:B------:R-:W-:Y:S02]  /*6960*/  LEA.HI.X.SX32 R19, R102, R121.reuse, 0x1, P3 ;  /* 0x0000007966137211 */ /* 0x080fe400018f0eff */
[C---:B------:R-:W-:Y:S01]  /*6970*/  ISETP.LT.AND P3, PT, R104.reuse, UR15, !P0 ;  /* 0x0000000f68007c0c */ /* 0x040fe2000c761270 */
[----:B------:R-:W-:Y:S01]  /*6980*/  IMAD R104, R104, UR5, RZ ;  /* 0x0000000568687c24 */ /* 0x000fe2000f8e02ff */
[----:B0-----:R-:W-:-:S02]  /*6990*/  LEA.HI.X.SX32 R3, R101, R121, 0x1, P6 ;  /* 0x0000007965037211 */ /* 0x001fc400030f0eff */
[C---:B------:R-:W-:Y:S01]  /*69a0*/  ISETP.LT.AND P5, PT, R106.reuse, UR15, !P0 ;  /* 0x0000000f6a007c0c */ /* 0x040fe2000c7a1270 */
[----:B------:R-:W-:Y:S02]  /*69b0*/  IMAD R106, R106, UR5, RZ ;  /* 0x000000056a6a7c24 */ /* 0x000fe4000f8e02ff */
[----:B------:R0:W-:Y:S01]  /*69c0*/  @P4 STG.E.U16 desc[UR20][R2.64], R0 ;  /* 0x0000000002004986 */ /* 0x0001e2000c101514 */
[C---:B------:R-:W-:Y:S01]  /*69d0*/  ISETP.LT.AND P4, PT, R103.reuse, UR15, !P0 ;  /* 0x0000000f67007c0c */ /* 0x040fe2000c781270 */
[----:B------:R-:W-:Y:S01]  /*69e0*/  IMAD R103, R103, UR5, RZ ;  /* 0x0000000567677c24 */ /* 0x000fe2000f8e02ff */
[-C--:B--2---:R-:W-:Y:S01]  /*69f0*/  LEA R8, P6, R104, R37.reuse, 0x1 ;  /* 0x0000002568087211 */ /* 0x084fe200078c08ff */
[----:B-1----:R-:W-:Y:S03]  /*6a00*/  @P1 STG.E.U16 desc[UR20][R18.64], R12 ;  /* 0x0000000c12001986 */ /* 0x002fe6000c101514 */
[----:B------:R-:W-:-:S02]  /*6a10*/  LEA R16, P1, R103, R37, 0x1 ;  /* 0x0000002567107211 */ /* 0x000fc400078208ff */
[-C--:B------:R-:W-:Y:S02]  /*6a20*/  LEA.HI.X.SX32 R9, R104, R121.reuse, 0x1, P6 ;  /* 0x0000007968097211 */ /* 0x080fe400030f0eff */
[----:B------:R-:W-:Y:S02]  /*6a30*/  LEA.HI.X.SX32 R17, R103, R121, 0x1, P1 ;  /* 0x0000007967117211 */ /* 0x000fe400008f0eff */
[----:B0-----:R-:W-:Y:S02]  /*6a40*/  PRMT R3, R12, 0x7632, R3 ;  /* 0x000076320c037816 */ /* 0x001fe40000000003 */
[-C--:B------:R-:W-:Y:S02]  /*6a50*/  LEA R2, P1, R105, R37.reuse, 0x1 ;  /* 0x0000002569027211 */ /* 0x080fe400078208ff */
[----:B------:R-:W-:Y:S01]  /*6a60*/  PRMT R0, R13, 0x7632, R0 ;  /* 0x000076320d007816 */ /* 0x000fe20000000000 */
[----:B------:R0:W-:Y:S01]  /*6a70*/  @P4 STG.E.U16 desc[UR20][R16.64], R3 ;  /* 0x0000000310004986 */ /* 0x0001e2000c101514 */
[----:B------:R-:W-:-:S03]  /*6a80*/  LEA R10, P4, R106, R37, 0x1 ;  /* 0x000000256a0a7211 */ /* 0x000fc600078808ff */
[----:B------:R1:W-:Y:S01]  /*6a90*/  @P3 STG.E.U16 desc[UR20][R8.64], R13 ;  /* 0x0000000d08003986 */ /* 0x0003e2000c101514 */
[-C--:B------:R-:W-:Y:S02]  /*6aa0*/  LEA.HI.X.SX32 R11, R106, R121.reuse, 0x1, P4 ;  /* 0x000000796a0b7211 */ /* 0x080fe400020f0eff */
[C---:B------:R-:W-:Y:S01]  /*6ab0*/  ISETP.LT.AND P4, PT, R108.reuse, UR15, !P0 ;  /* 0x0000000f6c007c0c */ /* 0x040fe2000c781270 */
[----:B------:R-:W-:Y:S01]  /*6ac0*/  IMAD R108, R108, UR5, RZ ;  /* 0x000000056c6c7c24 */ /* 0x000fe2000f8e02ff */
[C---:B------:R-:W-:Y:S01]  /*6ad0*/  ISETP.LT.AND P3, PT, R109.reuse, UR15, !P0 ;  /* 0x0000000f6d007c0c */ /* 0x040fe2000c761270 */
[----:B------:R-:W-:Y:S01]  /*6ae0*/  IMAD R109, R109, UR5, RZ ;  /* 0x000000056d6d7c24 */ /* 0x000fe2000f8e02ff */
[----:B0-----:R-:W-:Y:S02]  /*6af0*/  LEA.HI.X.SX32 R3, R105, R121, 0x1, P1 ;  /* 0x0000007969037211 */ /* 0x001fe400008f0eff */
[C---:B------:R-:W-:Y:S01]  /*6b00*/  ISETP.LT.AND P1, PT, R107.reuse, UR15, !P0 ;  /* 0x0000000f6b007c0c */ /* 0x040fe2000c721270 */
[----:B------:R-:W-:Y:S01]  /*6b10*/  IMAD R107, R107, UR5, RZ ;  /* 0x000000056b6b7c24 */ /* 0x000fe2000f8e02ff */
[-C--:B-1----:R-:W-:Y:S01]  /*6b20*/  LEA R8, P6, R109, R37.reuse, 0x1 ;  /* 0x000000256d087211 */ /* 0x082fe200078c08ff */
[----:B------:R0:W-:Y:S03]  /*6b30*/  @P2 STG.E.U16 desc[UR20][R2.64], R0 ;  /* 0x0000000002002986 */ /* 0x0001e6000c101514 */
[----:B------:R-:W-:Y:S01]  /*6b40*/  LEA R16, P2, R107, R37, 0x1 ;  /* 0x000000256b107211 */ /* 0x000fe200078408ff */
[----:B------:R1:W-:Y:S01]  /*6b50*/  @P5 STG.E.U16 desc[UR20][R10.64], R14 ;  /* 0x0000000e0a005986 */ /* 0x0003e2000c101514 */
[----:B------:R-:W-:-:S02]  /*6b60*/  LEA.HI.X.SX32 R9, R109, R121, 0x1, P6 ;  /* 0x000000796d097211 */ /* 0x000fc400030f0eff */
[----:B------:R-:W-:Y:S02]  /*6b70*/  LEA.HI.X.SX32 R17, R107, R121, 0x1, P2 ;  /* 0x000000796b117211 */ /* 0x000fe400010f0eff */
[C---:B------:R-:W-:Y:S01]  /*6b80*/  ISETP.LT.AND P2, PT, R110.reuse, UR15, !P0 ;  /* 0x0000000f6e007c0c */ /* 0x040fe2000c741270 */
[----:B------:R-:W-:Y:S01]  /*6b90*/  IMAD R110, R110, UR5, RZ ;  /* 0x000000056e6e7c24 */ /* 0x000fe2000f8e02ff */
[----:B0-----:R-:W-:Y:S02]  /*6ba0*/  PRMT R3, R14, 0x7632, R3 ;  /* 0x000076320e037816 */ /* 0x001fe40000000003 */
[----:B------:R-:W-:Y:S02]  /*6bb0*/  LEA R2, P5, R108, R37, 0x1 ;  /* 0x000000256c027211 */ /* 0x000fe400078a08ff */
[----:B------:R-:W-:Y:S01]  /*6bc0*/  PRMT R0, R15, 0x7632, R0 ;  /* 0x000076320f007816 */ /* 0x000fe20000000000 */
[----:B------:R0:W-:Y:S01]  /*6bd0*/  @P1 STG.E.U16 desc[UR20][R16.64], R3 ;  /* 0x0000000310001986 */ /* 0x0001e2000c101514 */
[C---:B------:R-:W-:Y:S01]  /*6be0*/  ISETP.LT.AND P1, PT, R111.reuse, UR15, !P0 ;  /* 0x0000000f6f007c0c */ /* 0x040fe2000c721270 */
[----:B------:R-:W-:-:S02]  /*6bf0*/  IMAD R111, R111, UR5, RZ ;  /* 0x000000056f6f7c24 */ /* 0x000fc4000f8e02ff */
[----:B------:R-:W2:Y:S01]  /*6c00*/  LDS.128 R16, [R117+0x2000] ;  /* 0x0020000075107984 */ /* 0x000ea20000000c00 */
[----:B-1----:R-:W-:Y:S01]  /*6c10*/  IMAD R14, R124, UR5, RZ ;  /* 0x000000057c0e7c24 */ /* 0x002fe2000f8e02ff */
[----:B0-----:R-:W-:Y:S02]  /*6c20*/  LEA.HI.X.SX32 R3, R108, R121, 0x1, P5 ;  /* 0x000000796c037211 */ /* 0x001fe400028f0eff */
[----:B------:R-:W-:-:S03]  /*6c30*/  LEA R10, P5, R110, R37, 0x1 ;  /* 0x000000256e0a7211 */ /* 0x000fc600078a08ff */
[----:B------:R0:W-:Y:S01]  /*6c40*/  @P4 STG.E.U16 desc[UR20][R2.64], R15 ;  /* 0x0000000f02004986 */ /* 0x0001e2000c101514 */
[----:B------:R-:W-:Y:S02]  /*6c50*/  LEA.HI.X.SX32 R11, R110, R121, 0x1, P5 ;  /* 0x000000796e0b7211 */ /* 0x000fe400028f0eff */
[C---:B------:R-:W-:Y:S01]  /*6c60*/  ISETP.LT.AND P4, PT, R114.reuse, UR15, !P0 ;  /* 0x0000000f72007c0c */ /* 0x040fe2000c781270 */
[----:B------:R1:W-:Y:S01]  /*6c70*/  @P3 STG.E.U16 desc[UR20][R8.64], R0 ;  /* 0x0000000008003986 */ /* 0x0003e2000c101514 */
[C---:B------:R-:W-:Y:S01]  /*6c80*/  LEA R12, P3, R111.reuse, R37, 0x1 ;  /* 0x000000256f0c7211 */ /* 0x040fe200078608ff */
[----:B------:R-:W-:Y:S02]  /*6c90*/  IMAD R114, R114, UR5, RZ ;  /* 0x0000000572727c24 */ /* 0x000fe4000f8e02ff */
[----:B------:R3:W-:Y:S01]  /*6ca0*/  @P2 STG.E.U16 desc[UR20][R10.64], R4 ;  /* 0x000000040a002986 */ /* 0x0007e2000c101514 */
[----:B------:R-:W-:Y:S02]  /*6cb0*/  LEA.HI.X.SX32 R13, R111, R121, 0x1, P3 ;  /* 0x000000796f0d7211 */ /* 0x000fe400018f0eff */
[C---:B------:R-:W-:Y:S01]  /*6cc0*/  ISETP.LT.AND P3, PT, R112.reuse, UR15, !P0 ;  /* 0x0000000f70007c0c */ /* 0x040fe2000c761270 */
[----:B------:R-:W-:Y:S01]  /*6cd0*/  IMAD R112, R112, UR5, RZ ;  /* 0x0000000570707c24 */ /* 0x000fe2000f8e02ff */
[----:B0-----:R-:W-:-:S02]  /*6ce0*/  PRMT R3, R4, 0x7632, R3 ;  /* 0x0000763204037816 */ /* 0x001fc40000000003 */
[C---:B------:R-:W-:Y:S01]  /*6cf0*/  ISETP.LT.AND P2, PT, R113.reuse, UR15, !P0 ;  /* 0x0000000f71007c0c */ /* 0x040fe2000c741270 */
[----:B------:R-:W-:Y:S02]  /*6d00*/  IMAD R113, R113, UR5, RZ ;  /* 0x0000000571717c24 */ /* 0x000fe4000f8e02ff */
[----:B------:R0:W-:Y:S01]  /*6d10*/  @P1 STG.E.U16 desc[UR20][R12.64], R3 ;  /* 0x000000030c001986 */ /* 0x0001e2000c101514 */
[-C--:B------:R-:W-:Y:S01]  /*6d20*/  LEA R2, P1, R112, R37.reuse, 0x1 ;  /* 0x0000002570027211 */ /* 0x080fe200078208ff */
[----:B-1----:R-:W-:Y:S01]  /*6d30*/  IMAD R0, R166, UR5, RZ ;  /* 0x00000005a6007c24 */ /* 0x002fe2000f8e02ff */
[CC--:B------:R-:W-:Y:S02]  /*6d40*/  LEA R8, P5, R113.reuse, R37.reuse, 0x1 ;  /* 0x0000002571087211 */ /* 0x0c0fe400078a08ff */
[----:B---3--:R-:W-:Y:S02]  /*6d50*/  LEA R10, P6, R114, R37, 0x1 ;  /* 0x00000025720a7211 */ /* 0x008fe400078c08ff */
[----:B------:R-:W-:-:S02]  /*6d60*/  LEA.HI.X.SX32 R9, R113, R121, 0x1, P5 ;  /* 0x0000007971097211 */ /* 0x000fc400028f0eff */
[----:B------:R-:W-:Y:S02]  /*6d70*/  PRMT R4, R5, 0x7632, R4 ;  /* 0x0000763205047816 */ /* 0x000fe40000000004 */
[-C--:B------:R-:W-:Y:S02]  /*6d80*/  LEA.HI.X.SX32 R11, R114, R121.reuse, 0x1, P6 ;  /* 0x00000079720b7211 */ /* 0x080fe400030f0eff */
[----:B0-----:R-:W-:Y:S02]  /*6d90*/  LEA.HI.X.SX32 R3, R112, R121, 0x1, P1 ;  /* 0x0000007970037211 */ /* 0x001fe400008f0eff */
[C---:B------:R-:W-:Y:S01]  /*6da0*/  ISETP.LT.AND P1, PT, R115.reuse, UR15, !P0 ;  /* 0x0000000f73007c0c */ /* 0x040fe2000c721270 */
[----:B------:R-:W-:Y:S02]  /*6db0*/  IMAD R115, R115, UR5, RZ ;  /* 0x0000000573737c24 */ /* 0x000fe4000f8e02ff */
[----:B------:R0:W-:Y:S03]  /*6dc0*/  @P3 STG.E.U16 desc[UR20][R2.64], R5 ;  /* 0x0000000502003986 */ /* 0x0001e6000c101514 */
[C---:B------:R-:W-:Y:S01]  /*6dd0*/  LEA R12, P3, R115.reuse, R37, 0x1 ;  /* 0x00000025730c7211 */ /* 0x040fe200078608ff */
[----:B------:R1:W-:Y:S01]  /*6de0*/  @P2 STG.E.U16 desc[UR20][R8.64], R4 ;  /* 0x0000000408002986 */ /* 0x0003e2000c101514 */
[C---:B------:R-:W-:Y:S01]  /*6df0*/  ISETP.LT.AND P2, PT, R116.reuse, UR15, !P0 ;  /* 0x0000000f74007c0c */ /* 0x040fe2000c741270 */
[----:B------:R-:W-:Y:S01]  /*6e00*/  IMAD R116, R116, UR5, RZ ;  /* 0x0000000574747c24 */ /* 0x000fe2000f8e02ff */
[----:B------:R-:W-:Y:S01]  /*6e10*/  LEA.HI.X.SX32 R13, R115, R121, 0x1, P3 ;  /* 0x00000079730d7211 */ /* 0x000fe200018f0eff */
[----:B------:R3:W-:Y:S01]  /*6e20*/  @P4 STG.E.U16 desc[UR20][R10.64], R6 ;  /* 0x000000060a004986 */ /* 0x0007e2000c101514 */
[C---:B------:R-:W-:Y:S01]  /*6e30*/  ISETP.LT.AND P4, PT, R118.reuse, UR15, !P0 ;  /* 0x0000000f76007c0c */ /* 0x040fe2000c781270 */
[----:B------:R-:W-:Y:S01]  /*6e40*/  IMAD R118, R118, UR5, RZ ;  /* 0x0000000576767c24 */ /* 0x000fe2000f8e02ff */
[C---:B------:R-:W-:Y:S01]  /*6e50*/  ISETP.LT.AND P3, PT, R119.reuse, UR15, !P0 ;  /* 0x0000000f77007c0c */ /* 0x040fe2000c761270 */
[----:B------:R-:W-:Y:S01]  /*6e60*/  IMAD R119, R119, UR5, RZ ;  /* 0x0000000577777c24 */ /* 0x000fe2000f8e02ff */
[----:B0-----:R-:W-:-:S02]  /*6e70*/  PRMT R3, R6, 0x7632, R3 ;  /* 0x0000763206037816 */ /* 0x001fc40000000003 */
[-C--:B------:R-:W-:Y:S02]  /*6e80*/  LEA R2, P6, R116, R37.reuse, 0x1 ;  /* 0x0000002574027211 */ /* 0x080fe400078c08ff */
[----:B-1----:R-:W-:Y:S01]  /*6e90*/  LEA R4, P5, R118, R37, 0x1 ;  /* 0x0000002576047211 */ /* 0x002fe200078a08ff */
[----:B------:R0:W-:Y:S01]  /*6ea0*/  @P1 STG.E.U16 desc[UR20][R12.64], R3 ;  /* 0x000000030c001986 */ /* 0x0001e2000c101514 */
[----:B------:R-:W-:Y:S02]  /*6eb0*/  ISETP.LT.AND P1, PT, R166, UR15, !P0 ;  /* 0x0000000fa6007c0c */ /* 0x000fe4000c721270 */
[----:B------:R-:W-:Y:S02]  /*6ec0*/  LEA.HI.X.SX32 R5, R118, R121, 0x1, P5 ;  /* 0x0000007976057211 */ /* 0x000fe400028f0eff */
[----:B---3--:R-:W-:Y:S02]  /*6ed0*/  PRMT R6, R7, 0x7632, R6 ;  /* 0x0000763207067816 */ /* 0x008fe40000000006 */
[----:B------:R-:W-:-:S04]  /*6ee0*/  LEA R10, P5, R0, R37, 0x1 ;  /* 0x00000025000a7211 */ /* 0x000fc800078a08ff */
[-C--:B------:R-:W-:Y:S01]  /*6ef0*/  LEA.HI.X.SX32 R11, R0, R121.reuse, 0x1, P5 ;  /* 0x00000079000b7211 */ /* 0x080fe200028f0eff */
[----:B0-----:R-:W-:Y:S01]  /*6f00*/  IMAD R13, R170, UR5, RZ ;  /* 0x00000005aa0d7c24 */ /* 0x001fe2000f8e02ff */
[----:B------:R-:W-:Y:S01]  /*6f10*/  LEA.HI.X.SX32 R3, R116, R121, 0x1, P6 ;  /* 0x0000007974037211 */ /* 0x000fe200030f0eff */
[----:B------:R-:W-:Y:S01]  /*6f20*/  IMAD R0, R168, UR5, RZ ;  /* 0x00000005a8007c24 */ /* 0x000fe2000f8e02ff */
[C---:B------:R-:W-:Y:S02]  /*6f30*/  LEA R8, P6, R119.reuse, R37, 0x1 ;  /* 0x0000002577087211 */ /* 0x040fe400078c08ff */
[C---:B------:R-:W-:Y:S01]  /*6f40*/  ISETP.LT.AND P5, PT, R120.reuse, UR15, !P0 ;  /* 0x0000000f78007c0c */ /* 0x040fe2000c7a1270 */
[----:B------:R0:W-:Y:S01]  /*6f50*/  @P2 STG.E.U16 desc[UR20][R2.64], R7 ;  /* 0x0000000702002986 */ /* 0x0001e2000c101514 */
[----:B------:R-:W-:Y:S01]  /*6f60*/  LEA.HI.X.SX32 R9, R119, R121, 0x1, P6 ;  /* 0x0000007977097211 */ /* 0x000fe200030f0eff */
[----:B------:R-:W-:Y:S02]  /*6f70*/  IMAD R120, R120, UR5, RZ ;  /* 0x0000000578787c24 */ /* 0x000fe4000f8e02ff */
[----:B------:R1:W-:Y:S01]  /*6f80*/  @P4 STG.E.U16 desc[UR20][R4.64], R6 ;  /* 0x0000000604004986 */ /* 0x0003e2000c101514 */
[C---:B------:R-:W-:Y:S01]  /*6f90*/  ISETP.LT.AND P4, PT, R122.reuse, UR15, !P0 ;  /* 0x0000000f7a007c0c */ /* 0x040fe2000c781270 */
[----:B------:R-:W-:-:S02]  /*6fa0*/  IMAD R122, R122, UR5, RZ ;  /* 0x000000057a7a7c24 */ /* 0x000fc4000f8e02ff */
[----:B--2---:R2:W-:Y:S01]  /*6fb0*/  @P3 STG.E.U16 desc[UR20][R8.64], R16 ;  /* 0x0000001008003986 */ /* 0x0045e2000c101514 */
[C---:B------:R-:W-:Y:S01]  /*6fc0*/  ISETP.LT.AND P3, PT, R123.reuse, UR15, !P0 ;  /* 0x0000000f7b007c0c */ /* 0x040fe2000c761270 */
[----:B------:R-:W-:Y:S01]  /*6fd0*/  IMAD R123, R123, UR5, RZ ;  /* 0x000000057b7b7c24 */ /* 0x000fe2000f8e02ff */
[-C--:B0-----:R-:W-:Y:S02]  /*6fe0*/  LEA R2, P6, R120, R37.reuse, 0x1 ;  /* 0x0000002578027211 */ /* 0x081fe400078c08ff */
[----:B-1----:R-:W-:Y:S02]  /*6ff0*/  PRMT R5, R16, 0x7632, R5 ;  /* 0x0000763210057816 */ /* 0x002fe40000000005 */
[----:B------:R-:W-:Y:S02]  /*7000*/  LEA R6, P2, R123, R37, 0x1 ;  /* 0x000000257b067211 */ /* 0x000fe400078408ff */
[----:B------:R-:W-:Y:S01]  /*7010*/  LEA.HI.X.SX32 R3, R120, R121, 0x1, P6 ;  /* 0x0000007978037211 */ /* 0x000fe200030f0eff */
[----:B------:R0:W-:Y:S01]  /*7020*/  @P1 STG.E.U16 desc[UR20][R10.64], R5 ;  /* 0x000000050a001986 */ /* 0x0001e2000c101514 */
[----:B------:R-:W-:-:S02]  /*7030*/  LEA R4, P1, R122, R37, 0x1 ;  /* 0x000000257a047211 */ /* 0x000fc400078208ff */
[----:B--2---:R-:W-:Y:S01]  /*7040*/  LEA R8, P6, R0, R37, 0x1 ;  /* 0x0000002500087211 */ /* 0x004fe200078c08ff */
[----:B------:R1:W-:Y:S01]  /*7050*/  @P5 STG.E.U16 desc[UR20][R2.64], R17 ;  /* 0x0000001102005986 */ /* 0x0003e2000c101514 */
[-C--:B------:R-:W-:Y:S02]  /*7060*/  LEA.HI.X.SX32 R7, R123, R121.reuse, 0x1, P2 ;  /* 0x000000797b077211 */ /* 0x080fe400010f0eff */
[----:B------:R-:W-:Y:S02]  /*7070*/  ISETP.LT.AND P2, PT, R168, UR15, !P0 ;  /* 0x0000000fa8007c0c */ /* 0x000fe4000c741270 */
[-C--:B------:R-:W-:Y:S02]  /*7080*/  LEA.HI.X.SX32 R9, R0, R121.reuse, 0x1, P6 ;  /* 0x0000007900097211 */ /* 0x080fe400030f0eff */
[----:B------:R-:W-:Y:S02]  /*7090*/  PRMT R0, R17, 0x7632, R0 ;  /* 0x0000763211007816 */ /* 0x000fe40000000000 */
[----:B0-----:R-:W-:-:S02]  /*70a0*/  LEA.HI.X.SX32 R5, R122, R121, 0x1, P1 ;  /* 0x000000797a057211 */ /* 0x001fc400008f0eff */
[CC--:B------:R-:W-:Y:S02]  /*70b0*/  LEA R10, P1, R13.reuse, R37.reuse, 0x1 ;  /* 0x000000250d0a7211 */ /* 0x0c0fe400078208ff */
[----:B------:R-:W-:Y:S01]  /*70c0*/  LEA R12, P6, R14, R37, 0x1 ;  /* 0x000000250e0c7211 */ /* 0x000fe200078c08ff */
[----:B------:R0:W-:Y:S01]  /*70d0*/  @P4 STG.E.U16 desc[UR20][R4.64], R0 ;  /* 0x0000000004004986 */ /* 0x0001e2000c101514 */
[----:B------:R-:W-:Y:S02]  /*70e0*/  LEA.HI.X.SX32 R11, R13, R121, 0x1, P1 ;  /* 0x000000790d0b7211 */ /* 0x000fe400008f0eff */
[----:B------:R-:W-:Y:S01]  /*70f0*/  ISETP.LT.AND P1, PT, R170, UR15, !P0 ;  /* 0x0000000faa007c0c */ /* 0x000fe2000c721270 */
[----:B------:R2:W-:Y:S01]  /*7100*/  @P3 STG.E.U16 desc[UR20][R6.64], R18 ;  /* 0x0000001206003986 */ /* 0x0005e2000c101514 */
[----:B------:R-:W-:Y:S02]  /*7110*/  ISETP.LT.AND P0, PT, R124, UR15, !P0 ;  /* 0x0000000f7c007c0c */ /* 0x000fe4000c701270 */
[----:B-1----:R-:W-:-:S02]  /*7120*/  PRMT R3, R18, 0x7632, R3 ;  /* 0x0000763212037816 */ /* 0x002fc40000000003 */
[----:B------:R-:W-:Y:S02]  /*7130*/  LEA.HI.X.SX32 R13, R14, R121, 0x1, P6 ;  /* 0x000000790e0d7211 */ /* 0x000fe400030f0eff */
[----:B0-----:R-:W-:Y:S01]  /*7140*/  PRMT R5, R19, 0x7632, R5 ;  /* 0x0000763213057816 */ /* 0x001fe20000000005 */
[----:B------:R2:W-:Y:S04]  /*7150*/  @P2 STG.E.U16 desc[UR20][R8.64], R3 ;  /* 0x0000000308002986 */ /* 0x0005e8000c101514 */
[----:B------:R2:W-:Y:S04]  /*7160*/  @P1 STG.E.U16 desc[UR20][R10.64], R19 ;  /* 0x000000130a001986 */ /* 0x0005e8000c101514 */
[----:B------:R2:W-:Y:S01]  /*7170*/  @P0 STG.E.U16 desc[UR20][R12.64], R5 ;  /* 0x000000050c000986 */ /* 0x0005e2000c101514 */
[----:B------:R-:W-:Y:S06]  /*7180*/  BAR.SYNC.DEFER_BLOCKING 0x0 ;  /* 0x0000000000007b1d */ /* 0x000fec0000010000 */
[----:B------:R-:W-:Y:S05]  /*7190*/  BRA.U UP0, `(.L_x_13) ;  /* 0x0000000100a07547 */ /* 0x000fea000b800000 */
[----:B------:R-:W0:Y:S01]  /*71a0*/  S2UR UR5, SR_CgaCtaId ;  /* 0x00000000000579c3 */ /* 0x000e220000008800 */
[----:B------:R-:W-:Y:S01]  /*71b0*/  NOP ;  /* 0x0000000000007918 */ /* 0x000fe20000000000 */
[----:B------:R-:W-:Y:S01]  /*71c0*/  UMOV UR4, 0x50 ;  /* 0x0000005000047882 */ /* 0x000fe20000000000 */
[----:B------:R-:W-:Y:S02]  /*71d0*/  IMAD.U32 R0, RZ, RZ, UR8 ;  /* 0x00000008ff007e24 */ /* 0x000fe4000f8e00ff */
[----:B--2---:R-:W-:Y:S02]  /*71e0*/  IMAD.MOV.U32 R3, RZ, RZ, 0x3 ;  /* 0x00000003ff037424 */ /* 0x004fe400078e00ff */
[----:B------:R-:W-:Y:S01]  /*71f0*/  IMAD.MOV.U32 R7, RZ, RZ, 0x1 ;  /* 0x00000001ff077424 */ /* 0x000fe200078e00ff */
[----:B------:R-:W-:-:S04]  /*7200*/  LOP3.LUT R0, R0, 0xffff, RZ, 0xc0, !PT ;  /* 0x0000ffff00007812 */ /* 0x000fc800078ec0ff */
[----:B------:R-:W-:-:S05]  /*7210*/  SHF.R.U32.HI R0, RZ, 0x5, R0 ;  /* 0x00000005ff007819 */ /* 0x000fca0000011600 */
[----:B------:R-:W-:Y:S01]  /*7220*/  VIADD R2, R0, 0x10 ;  /* 0x0000001000027836 */ /* 0x000fe20000000000 */
[----:B------:R-:W-:Y:S01]  /*7230*/  SHF.L.U32 R0, R3, R0, RZ ;  /* 0x0000000003007219 */ /* 0x000fe200000006ff */
[----:B0-----:R-:W-:-:S03]  /*7240*/  ULEA UR6, UR5, UR4, 0x18 ;  /* 0x0000000405067291 */ /* 0x001fc6000f8ec0ff */
[----:B------:R-:W-:-:S04]  /*7250*/  SHF.L.U32 R3, R7, R2, RZ ;  /* 0x0000000207037219 */ /* 0x000fc800000006ff */
[----:B------:R-:W-:Y:S02]  /*7260*/  LOP3.LUT R0, R3, R0, RZ, 0xfc, !PT ;  /* 0x0000000003007212 */ /* 0x000fe400078efcff */
[----:B------:R-:W0:Y:S02]  /*7270*/  LDS R5, [UR6] ;  /* 0x00000006ff057984 */ /* 0x000e240008000800 */
[C---:B------:R-:W-:Y:S02]  /*7280*/  LOP3.LUT R2, R0.reuse, 0xffff, RZ, 0xc0, !PT ;  /* 0x0000ffff00027812 */ /* 0x040fe400078ec0ff */
[----:B0-----:R-:W-:-:S04]  /*7290*/  LOP3.LUT R3, R0, 0xffff, R5, 0x80, !PT ;  /* 0x0000ffff00037812 */ /* 0x001fc800078e8005 */
[----:B------:R-:W-:-:S13]  /*72a0*/  ISETP.NE.AND P0, PT, R3, R2, PT ;  /* 0x000000020300720c */ /* 0x000fda0003f05270 */
[----:B------:R-:W-:Y:S05]  /*72b0*/  @P0 BRA `(.L_x_14) ;  /* 0x0000000000500947 */ /* 0x000fea0003800000 */
[----:B------:R-:W-:Y:S02]  /*72c0*/  SHF.R.U32.HI R5, RZ, 0x10, R5 ;  /* 0x00000010ff057819 */ /* 0x000fe40000011605 */
[----:B------:R-:W-:-:S04]  /*72d0*/  SHF.R.U32.HI R2, RZ, 0x10, R0 ;  /* 0x00000010ff027819 */ /* 0x000fc80000011600 */
[----:B------:R-:W-:-:S04]  /*72e0*/  LOP3.LUT R5, R5, R2, RZ, 0xc0, !PT ;  /* 0x0000000205057212 */ /* 0x000fc800078ec0ff */
[----:B------:R-:W-:-:S13]  /*72f0*/  ISETP.NE.AND P0, PT, R5, R2, PT ;  /* 0x000000020500720c */ /* 0x000fda0003f05270 */
[----:B------:R-:W-:Y:S05]  /*7300*/  @P0 BRA `(.L_x_15) ;  /* 0x0000000000300947 */ /* 0x000fea0003800000 */
[----:B------:R-:W-:Y:S01]  /*7310*/  R2UR UR4, R0 ;  /* 0x00000000000472ca */ /* 0x000fe200000e0000 */
[----:B------:R-:W-:Y:S01]  /*7320*/  VOTEU.ANY UR5, UPT, PT ;  /* 0x0000000000057886 */ /* 0x000fe200038e0100 */
[----:B------:R-:W0:Y:S01]  /*7330*/  S2R R0, SR_LANEID ;  /* 0x0000000000007919 */ /* 0x000e220000000000 */
[----:B------:R-:W-:-:S10]  /*7340*/  UFLO.U32 UR5, UR5 ;  /* 0x00000005000572bd */ /* 0x000fd400080e0000 */
[----:B------:R-:W-:-:S06]  /*7350*/  ULOP3.LUT UR4, URZ, UR4, URZ, 0x33, !UPT ;  /* 0x00000004ff047292 */ /* 0x000fcc000f8e33ff */
[----:B------:R-:W-:-:S04]  /*7360*/  IMAD.U32 R2, RZ, RZ, UR4 ;  /* 0x00000004ff027e24 */ /* 0x000fc8000f8e00ff */
[----:B------:R-:W1:Y:S02]  /*7370*/  REDUX UR7, R2 ;  /* 0x00000000020773c4 */ /* 0x000e640000000000 */
[----:B------:R3:W-:Y:S01]  /*7380*/  UTCATOMSWS.AND URZ, UR4 ;  /* 0x0000000400ff79e3 */ /* 0x0007e20008000000 */
[----:B0-----:R-:W-:Y:S01]  /*7390*/  ISETP.EQ.U32.AND P0, PT, R0, UR5, PT ;  /* 0x0000000500007c0c */ /* 0x001fe2000bf02070 */
[----:B-1----:R-:W-:-:S12]  /*73a0*/  IMAD.U32 R0, RZ, RZ, UR7 ;  /* 0x00000007ff007e24 */ /* 0x002fd8000f8e00ff */
[----:B------:R3:W-:Y:S01]  /*73b0*/  @P0 ATOMS.AND RZ, [UR6], R0 ;  /* 0x00000000ffff098c */ /* 0x0007e2000a800006 */
[----:B------:R-:W-:Y:S05]  /*73c0*/  BRA `(.L_x_13) ;  /* 0x0000000000147947 */ /* 0x000fea0003800000 */
.L_x_15:
[----:B------:R-:W-:-:S07]  /*73d0*/  MOV R2, 0x73f0 ;  /* 0x000073f000027802 */ /* 0x000fce0000000f00 */
[----:B------:R-:W-:Y:S05]  /*73e0*/  CALL.REL.NOINC `($__internal_0_$__cuda_sm10x_tcgen05_guardrail_trap_col_being_dealloced_not_returned_by_alloc) ;  /* 0x00000000002c7944 */ /* 0x000fea0003c00000 */
[----:B------:R-:W-:Y:S05]  /*73f0*/  BRA `(.L_x_13) ;  /* 0x0000000000087947 */ /* 0x000fea0003800000 */
.L_x_14:
[----:B------:R-:W-:-:S07]  /*7400*/  MOV R2, 0x7420 ;  /* 0x0000742000027802 */ /* 0x000fce0000000f00 */
[----:B------:R-:W-:Y:S05]  /*7410*/  CALL.REL.NOINC `($__internal_2_$__cuda_sm10x_tcgen05_guardrail_trap_unallocated_columns_being_dealloced) ;  /* 0x0000000000387944 */ /* 0x000fea0003c00000 */
.L_x_13:
[----:B------:R-:W-:Y:S01]  /*7420*/  NOP ;  /* 0x0000000000007918 */ /* 0x000fe20000000000 */
[----:B---3--:R-:W-:Y:S05]  /*7430*/  EXIT ;  /* 0x000000000000794d */ /* 0x008fea0003800000 */
.L_x_8:
[----:B------:R-:W0:Y:S02]  /*7440*/  SYNCS.PHASECHK.TRANS64.TRYWAIT P2, [UR11], R162 ;  /* 0x000000a2ff0075a7 */ /* 0x000e24000804110b */
[----:B0-----:R-:W-:Y:S05]  /*7450*/  @!P2 BRA `(.L_x_8) ;  /* 0xfffffffc00f8a947 */ /* 0x001fea000383ffff */
[----:B------:R-:W-:Y:S05]  /*7460*/  BRA `(.L_x_16) ;  /* 0xffffffd800907947 */ /* 0x000fea000383ffff */
.L_x_12:
[----:B------:R-:W1:Y:S02]  /*7470*/  SYNCS.PHASECHK.TRANS64.TRYWAIT P0, [UR11], R2 ;  /* 0x00000002ff0075a7 */ /* 0x000e64000800110b */
[----:B-1----:R-:W-:Y:S05]  /*7480*/  @!P0 BRA `(.L_x_12) ;  /* 0xfffffffc00f88947 */ /* 0x002fea000383ffff */
[----:B------:R-:W-:Y:S05]  /*7490*/  BRA `(.L_x_11) ;  /* 0xffffffec00ac7947 */ /* 0x000fea000383ffff */
        .weak           $__internal_0_$__cuda_sm10x_tcgen05_guardrail_trap_col_being_dealloced_not_returned_by_alloc
        .type           $__internal_0_$__cuda_sm10x_tcgen05_guardrail_trap_col_being_dealloced_not_returned_by_alloc,@function
        .size           $__internal_0_$__cuda_sm10x_tcgen05_guardrail_trap_col_being_dealloced_not_returned_by_alloc,($__internal_1_$__cuda_sm10x_tcgen05_guardrail_trap_phase_invalid_during_alloc - $__internal_0_$__cuda_sm10x_tcgen05_guardrail_trap_col_being_dealloced_not_returned_by_alloc)
$__internal_0_$__cuda_sm10x_tcgen05_guardrail_trap_col_being_dealloced_not_returned_by_alloc:
[----:B------:R-:W-:Y:S05]  /*74a0*/  BPT.TRAP 0x1 ;  /* 0x000000040000795c */ /* 0x000fea0000300000 */
[----:B------:R-:W-:-:S04]  /*74b0*/  IMAD.MOV.U32 R3, RZ, RZ, 0x0 ;  /* 0x00000000ff037424 */ /* 0x000fc800078e00ff */
[----:B------:R-:W-:Y:S05]  /*74c0*/  RET.REL.NODEC R2 `(matmul_kernel) ;  /* 0xffffff8802cc7950 */ /* 0x000fea0003c3ffff */
        .weak           $__internal_1_$__cuda_sm10x_tcgen05_guardrail_trap_phase_invalid_during_alloc
        .type           $__internal_1_$__cuda_sm10x_tcgen05_guardrail_trap_phase_invalid_during_alloc,@function
        .size           $__internal_1_$__cuda_sm10x_tcgen05_guardrail_trap_phase_invalid_during_alloc,($__internal_2_$__cuda_sm10x_tcgen05_guardrail_trap_unallocated_columns_being_dealloced - $__internal_1_$__cuda_sm10x_tcgen05_guardrail_trap_phase_invalid_during_alloc)
$__internal_1_$__cuda_sm10x_tcgen05_guardrail_trap_phase_invalid_during_alloc:
[----:B------:R-:W-:Y:S05]  /*74d0*/  BPT.TRAP 0x1 ;  /* 0x000000040000795c */ /* 0x000fea0000300000 */
[----:B------:R-:W-:-:S04]  /*74e0*/  IMAD.MOV.U32 R3, RZ, RZ, 0x0 ;  /* 0x00000000ff037424 */ /* 0x000fc800078e00ff */
[----:B------:R-:W-:Y:S05]  /*74f0*/  RET.REL.NODEC R2 `(matmul_kernel) ;  /* 0xffffff8802c07950 */ /* 0x000fea0003c3ffff */
        .weak           $__internal_2_$__cuda_sm10x_tcgen05_guardrail_trap_unallocated_columns_being_dealloced
        .type           $__internal_2_$__cuda_sm10x_tcgen05_guardrail_trap_unallocated_columns_being_dealloced,@function
        .size           $__internal_2_$__cuda_sm10x_tcgen05_guardrail_trap_unallocated_columns_being_dealloced,(.L_x_20 - $__internal_2_$__cuda_sm10x_tcgen05_guardrail_trap_unallocated_columns_being_dealloced)
$__internal_2_$__cuda_sm10x_tcgen05_guardrail_trap_unallocated_columns_being_dealloced:
[----:B------:R-:W-:Y:S05]  /*7500*/  BPT.TRAP 0x1 ;  /* 0x000000040000795c */ /* 0x000fea0000300000 */
[----:B------:R-:W-:-:S04]  /*7510*/  IMAD.MOV.U32 R3, RZ, RZ, 0x0 ;  /* 0x00000000ff037424 */ /* 0x000fc800078e00ff */
[----:B------:R-:W-:Y:S05]  /*7520*/  RET.REL.NODEC R2 `(matmul_kernel) ;  /* 0xffffff8802b47950 */ /* 0x000fea0003c3ffff */
.L_x_17:
[----:B------:R-:W-:-:S00]  /*7530*/  BRA `(.L_x_17) ;  /* 0xfffffffc00fc7947 */ /* 0x000fc0000383ffff */
[----:B------:R-:W-:-:S00]  /*7540*/  NOP ;  /* 0x0000000000007918 */ /* 0x000fc00000000000 */
        /* <DEDUP_REMOVED lines=11> */
.L_x_20:


//--------------------- .nv.shared.matmul_kernel  --------------------------
	.section	.nv.shared.matmul_kernel,"aw",@nobits
	.sectionflags	@""
	.align	16
	.zero		1024


//--------------------- .nv.shared.reserved.0     --------------------------
	.section	.nv.shared.reserved.0,"aw",@nobits
	.align	8
	.weak		__nv_reservedSMEM_offset_0_alias
	.size		__nv_reservedSMEM_offset_0_alias, 0, 64
	.other		__nv_reservedSMEM_offset_0_alias,@"STO_CUDA_RESERVED_SHARED STV_DEFAULT"
__nv_reservedSMEM_offset_0_alias:
	.zero		0
.nv.shared.reserved.0:
	.zero		64
	.weak		__nv_reservedSMEM_allocation_phase
	.type		__nv_reservedSMEM_allocation_phase,@object
	.size		__nv_reservedSMEM_allocation_phase,(.L_0 - __nv_reservedSMEM_allocation_phase)
__nv_reservedSMEM_allocation_phase:
	.zero		1
.L_0:
	.zero		7
	.weak		__nv_reservedSMEM_devtool_atexit_pc
	.type		__nv_reservedSMEM_devtool_atexit_pc,@object
	.size		__nv_reservedSMEM_devtool_atexit_pc,(__nv_reservedSMEM_allocation_mask - __nv_reservedSMEM_devtool_atexit_pc)
__nv_reservedSMEM_devtool_atexit_pc:
	.zero		8
	.weak		__nv_reservedSMEM_allocation_mask
	.type		__nv_reservedSMEM_allocation_mask,@object
	.size		__nv_reservedSMEM_allocation_mask,(.L_2 - __nv_reservedSMEM_allocation_mask)
__nv_reservedSMEM_allocation_mask:
	.zero		4
.L_2:


//--------------------- .nv.constant0.matmul_kernel --------------------------
	.section	.nv.constant0.matmul_kernel,"a",@progbits
	.sectionflags	@""
	.align	4
.nv.constant0.matmul_kernel:
	.zero		976


//--------------------- SYMBOLS --------------------------

	.type		.nv.reservedSmem.offset0,@object
	.size		.nv.reservedSmem.offset0,0x4
	.type		.nv.reservedSmem.cap,@object
	.size		.nv.reservedSmem.cap,0x4
